	.target	sm_90a

	.elftype	@"ET_EXEC"


//--------------------- .note.nv.tkinfo           --------------------------
	.section	.note.nv.tkinfo,"",@"SHT_NOTE"
	.sectionflags	@"SHF_NOTE_NV_TKINFO"
	.tkinfo
        /*0018*/ 	.word	0x00000002
        /*0030*/ 	.string	""
        /*0030*/ 	.string	"ptxas"
        /*0030*/ 	.string	"Cuda compilation tools, release 13.0, V13.0.88"
        /*0030*/ 	.string	"Build cuda_13.0.r13.0/compiler.36424714_0"
        /*0030*/ 	.string	"-arch sm_90a -m 64 "



//--------------------- .note.nv.cuinfo           --------------------------
	.section	.note.nv.cuinfo,"",@"SHT_NOTE"
	.sectionflags	@"SHF_NOTE_NV_CUINFO"
        /*0018*/ 	.short	0x0002
        /*001a*/ 	.short	0x005a
        /*001c*/ 	.short	0x0082
	.zero		2


//--------------------- .nv.info                  --------------------------
	.section	.nv.info,"",@"SHT_CUDA_INFO"
	.align	4


	//----- nvinfo : EIATTR_REGCOUNT
	.align		4
        /*0000*/ 	.byte	0x04, 0x2f
        /*0002*/ 	.short	(.L_15 - .L_14)
	.align		4
.L_14:
        /*0004*/ 	.word	index@(_ZN7cutlass13device_kernelINS_4gemm6kernel13GemmUniversalIN4cute5tupleIJiiiiEEENS1_10collective13CollectiveMmaINS1_34MainloopSm90TmaGmmaWarpSpecializedILi18ENS5_IJNS4_1CILi2EEESB_NSA_ILi1EEEEEENS1_32KernelTmaWarpSpecializedPingpongEEENS5_IJNSA_ILi64EEENSA_ILi128EEENSA_ILi32EEEEEENS_6half_tENS5_IJlSC_lEEESK_SL_NS4_8TiledMMAINS4_8MMA_AtomIJNS4_4SM904GMMA26MMA_64x128x16_F32F16F16_SSILNSP_5MajorE0ELSR_0ELNSP_7ScaleInE1ELSS_1EEEEEENS4_6LayoutINS5_IJSC_SC_SC_EEENS5_IJNSA_ILi0EEESX_SX_EEEEENS5_IJNS4_10UnderscoreES10_S10_EEEEENS4_23SM90_TMA_LOAD_MULTICASTENS4_14ComposedLayoutINS4_7SwizzleILi2ELi4ELi3EEENS4_18smem_ptr_flag_bitsILi16EEENSV_INS5_IJNSA_ILi8EEESI_EEENS5_IJSI_SC_EEEEEEEvNS4_8identityES13_S1D_vS1E_EENS_8epilogue10collective6detail29Sm90TmaWarpSpecializedAdapterINS1H_15DefaultEpilogueISK_SL_SL_NS1G_6thread17LinearCombinationISK_Li1EffLNS1L_9ScaleType4KindE0ELNS_15FloatRoundStyleE2ESK_EENS1_15EpilogueDefaultEEEEEvvEEEEvNT_6ParamsE)
        /*0008*/ 	.word	0x000000a8


	//----- nvinfo : EIATTR_FRAME_SIZE
	.align		4
.L_15:
        /*000c*/ 	.byte	0x04, 0x11
        /*000e*/ 	.short	(.L_17 - .L_16)
	.align		4
.L_16:
        /*0010*/ 	.word	index@(_ZN7cutlass13device_kernelINS_4gemm6kernel13GemmUniversalIN4cute5tupleIJiiiiEEENS1_10collective13CollectiveMmaINS1_34MainloopSm90TmaGmmaWarpSpecializedILi18ENS5_IJNS4_1CILi2EEESB_NSA_ILi1EEEEEENS1_32KernelTmaWarpSpecializedPingpongEEENS5_IJNSA_ILi64EEENSA_ILi128EEENSA_ILi32EEEEEENS_6half_tENS5_IJlSC_lEEESK_SL_NS4_8TiledMMAINS4_8MMA_AtomIJNS4_4SM904GMMA26MMA_64x128x16_F32F16F16_SSILNSP_5MajorE0ELSR_0ELNSP_7ScaleInE1ELSS_1EEEEEENS4_6LayoutINS5_IJSC_SC_SC_EEENS5_IJNSA_ILi0EEESX_SX_EEEEENS5_IJNS4_10UnderscoreES10_S10_EEEEENS4_23SM90_TMA_LOAD_MULTICASTENS4_14ComposedLayoutINS4_7SwizzleILi2ELi4ELi3EEENS4_18smem_ptr_flag_bitsILi16EEENSV_INS5_IJNSA_ILi8EEESI_EEENS5_IJSI_SC_EEEEEEEvNS4_8identityES13_S1D_vS1E_EENS_8epilogue10collective6detail29Sm90TmaWarpSpecializedAdapterINS1H_15DefaultEpilogueISK_SL_SL_NS1G_6thread17LinearCombinationISK_Li1EffLNS1L_9ScaleType4KindE0ELNS_15FloatRoundStyleE2ESK_EENS1_15EpilogueDefaultEEEEEvvEEEEvNT_6ParamsE)
        /*0014*/ 	.word	0x00000008


	//----- nvinfo : EIATTR_MIN_STACK_SIZE
	.align		4
.L_17:
        /*0018*/ 	.byte	0x04, 0x12
        /*001a*/ 	.short	(.L_19 - .L_18)
	.align		4
.L_18:
        /*001c*/ 	.word	index@(_ZN7cutlass13device_kernelINS_4gemm6kernel13GemmUniversalIN4cute5tupleIJiiiiEEENS1_10collective13CollectiveMmaINS1_34MainloopSm90TmaGmmaWarpSpecializedILi18ENS5_IJNS4_1CILi2EEESB_NSA_ILi1EEEEEENS1_32KernelTmaWarpSpecializedPingpongEEENS5_IJNSA_ILi64EEENSA_ILi128EEENSA_ILi32EEEEEENS_6half_tENS5_IJlSC_lEEESK_SL_NS4_8TiledMMAINS4_8MMA_AtomIJNS4_4SM904GMMA26MMA_64x128x16_F32F16F16_SSILNSP_5MajorE0ELSR_0ELNSP_7ScaleInE1ELSS_1EEEEEENS4_6LayoutINS5_IJSC_SC_SC_EEENS5_IJNSA_ILi0EEESX_SX_EEEEENS5_IJNS4_10UnderscoreES10_S10_EEEEENS4_23SM90_TMA_LOAD_MULTICASTENS4_14ComposedLayoutINS4_7SwizzleILi2ELi4ELi3EEENS4_18smem_ptr_flag_bitsILi16EEENSV_INS5_IJNSA_ILi8EEESI_EEENS5_IJSI_SC_EEEEEEEvNS4_8identityES13_S1D_vS1E_EENS_8epilogue10collective6detail29Sm90TmaWarpSpecializedAdapterINS1H_15DefaultEpilogueISK_SL_SL_NS1G_6thread17LinearCombinationISK_Li1EffLNS1L_9ScaleType4KindE0ELNS_15FloatRoundStyleE2ESK_EENS1_15EpilogueDefaultEEEEEvvEEEEvNT_6ParamsE)
        /*0020*/ 	.word	0x00000008
.L_19:


//--------------------- .nv.compat                --------------------------
	.section	.nv.compat,"",@"SHT_CUDA_COMPAT_INFO"
	.align	4
        /*0000*/ 	.byte	0x02, 0x09, 0x01, 0x00, 0x02, 0x02, 0x04, 0x00, 0x02, 0x05, 0x05, 0x00, 0x03, 0x07, 0x01, 0x01
        /*0010*/ 	.byte	0x02, 0x03, 0x01, 0x00, 0x02, 0x06, 0x01, 0x00, 0x04, 0x0b, 0x08, 0x00, 0x00, 0x00, 0x00, 0x00
        /*0020*/ 	.byte	0x00, 0x00, 0x00, 0x00


//--------------------- .nv.info._ZN7cutlass13device_kernelINS_4gemm6kernel13GemmUniversalIN4cute5tupleIJiiiiEEENS1_10collective13CollectiveMmaINS1_34MainloopSm90TmaGmmaWarpSpecializedILi18ENS5_IJNS4_1CILi2EEESB_NSA_ILi1EEEEEENS1_32KernelTmaWarpSpecializedPingpongEEENS5_IJNSA_ILi64EEENSA_ILi128EEENSA_ILi32EEEEEENS_6half_tENS5_IJlSC_lEEESK_SL_NS4_8TiledMMAINS4_8MMA_AtomIJNS4_4SM904GMMA26MMA_64x128x16_F32F16F16_SSILNSP_5MajorE0ELSR_0ELNSP_7ScaleInE1ELSS_1EEEEEENS4_6LayoutINS5_IJSC_SC_SC_EEENS5_IJNSA_ILi0EEESX_SX_EEEEENS5_IJNS4_10UnderscoreES10_S10_EEEEENS4_23SM90_TMA_LOAD_MULTICASTENS4_14ComposedLayoutINS4_7SwizzleILi2ELi4ELi3EEENS4_18smem_ptr_flag_bitsILi16EEENSV_INS5_IJNSA_ILi8EEESI_EEENS5_IJSI_SC_EEEEEEEvNS4_8identityES13_S1D_vS1E_EENS_8epilogue10collective6detail29Sm90TmaWarpSpecializedAdapterINS1H_15DefaultEpilogueISK_SL_SL_NS1G_6thread17LinearCombinationISK_Li1EffLNS1L_9ScaleType4KindE0ELNS_15FloatRoundStyleE2ESK_EENS1_15EpilogueDefaultEEEEEvvEEEEvNT_6ParamsE --------------------------
	.section	.nv.info._ZN7cutlass13device_kernelINS_4gemm6kernel13GemmUniversalIN4cute5tupleIJiiiiEEENS1_10collective13CollectiveMmaINS1_34MainloopSm90TmaGmmaWarpSpecializedILi18ENS5_IJNS4_1CILi2EEESB_NSA_ILi1EEEEEENS1_32KernelTmaWarpSpecializedPingpongEEENS5_IJNSA_ILi64EEENSA_ILi128EEENSA_ILi32EEEEEENS_6half_tENS5_IJlSC_lEEESK_SL_NS4_8TiledMMAINS4_8MMA_AtomIJNS4_4SM904GMMA26MMA_64x128x16_F32F16F16_SSILNSP_5MajorE0ELSR_0ELNSP_7ScaleInE1ELSS_1EEEEEENS4_6LayoutINS5_IJSC_SC_SC_EEENS5_IJNSA_ILi0EEESX_SX_EEEEENS5_IJNS4_10UnderscoreES10_S10_EEEEENS4_23SM90_TMA_LOAD_MULTICASTENS4_14ComposedLayoutINS4_7SwizzleILi2ELi4ELi3EEENS4_18smem_ptr_flag_bitsILi16EEENSV_INS5_IJNSA_ILi8EEESI_EEENS5_IJSI_SC_EEEEEEEvNS4_8identityES13_S1D_vS1E_EENS_8epilogue10collective6detail29Sm90TmaWarpSpecializedAdapterINS1H_15DefaultEpilogueISK_SL_SL_NS1G_6thread17LinearCombinationISK_Li1EffLNS1L_9ScaleType4KindE0ELNS_15FloatRoundStyleE2ESK_EENS1_15EpilogueDefaultEEEEEvvEEEEvNT_6ParamsE,"",@"SHT_CUDA_INFO"
	.sectionflags	@""
	.align	4


	//----- nvinfo : EIATTR_CUDA_API_VERSION
	.align		4
        /*0000*/ 	.byte	0x04, 0x37
        /*0002*/ 	.short	(.L_21 - .L_20)
.L_20:
        /*0004*/ 	.word	0x00000082


	//----- nvinfo : EIATTR_KPARAM_INFO
	.align		4
.L_21:
        /*0008*/ 	.byte	0x04, 0x17
        /*000a*/ 	.short	(.L_23 - .L_22)
.L_22:
        /*000c*/ 	.word	0x00000000
        /*0010*/ 	.short	0x0000
        /*0012*/ 	.short	0x0070
        /*0014*/ 	.byte	0x00, 0xf0, 0x01, 0x10


	//----- nvinfo : EIATTR_SPARSE_MMA_MASK
	.align		4
.L_23:
        /*0018*/ 	.byte	0x03, 0x50
        /*001a*/ 	.short	0x0000


	//----- nvinfo : EIATTR_MAXREG_COUNT
	.align		4
        /*001c*/ 	.byte	0x03, 0x1b
        /*001e*/ 	.short	0x00a8


	//----- nvinfo : EIATTR_NUM_BARRIERS
	.align		4
        /*0020*/ 	.byte	0x02, 0x4c
        /*0022*/ 	.byte	0x01
	.zero		1


	//----- nvinfo : EIATTR_EXTERNS
	.align		4
        /*0024*/ 	.byte	0x04, 0x0f
        /*0026*/ 	.short	(.L_25 - .L_24)


	//   ....[0]....
	.align		4
.L_24:
        /*0028*/ 	.word	index@(__assertfail)


	//----- nvinfo : EIATTR_ANNOTATIONS
	.align		4
.L_25:
        /*002c*/ 	.byte	0x04, 0x55
        /*002e*/ 	.short	(.L_27 - .L_26)


	//   ....[0]....
.L_26:
        /*0030*/ 	.word	0x00000001
        /*0034*/ 	.byte	0xa0, 0x0f, 0x00, 0x00, 0x01, 0x00, 0x00, 0x00, 0x90, 0x63, 0x00, 0x00, 0x01, 0x00, 0x00, 0x00
        /*0044*/ 	.byte	0x10, 0x71, 0x00, 0x00


	//----- nvinfo : EIATTR_MERCURY_ISA_VERSION
	.align		4
.L_27:
        /*0048*/ 	.byte	0x03, 0x5f
        /*004a*/ 	.short	0x0101


	//----- nvinfo : EIATTR_INT_WARP_WIDE_INSTR_OFFSETS
	.align		4
        /*004c*/ 	.byte	0x04, 0x31
        /*004e*/ 	.short	(.L_29 - .L_28)


	//   ....[0]....
.L_28:
        /*0050*/ 	.word	0x00000720


	//   ....[1]....
        /*0054*/ 	.word	0x00000750


	//   ....[2]....
        /*0058*/ 	.word	0x00000790


	//   ....[3]....
        /*005c*/ 	.word	0x000008c0


	//   ....[4]....
        /*0060*/ 	.word	0x000008d0


	//   ....[5]....
        /*0064*/ 	.word	0x000008e0


	//   ....[6]....
        /*0068*/ 	.word	0x00000980


	//   ....[7]....
        /*006c*/ 	.word	0x000009c0


	//   ....[8]....
        /*0070*/ 	.word	0x00002010


	//----- nvinfo : EIATTR_COOP_GROUP_MASK_REGIDS
	.align		4
.L_29:
        /*0074*/ 	.byte	0x04, 0x29
        /*0076*/ 	.short	(.L_31 - .L_30)


	//   ....[0]....
.L_30:
        /*0078*/ 	.word	0xffffffff


	//   ....[1]....
        /*007c*/ 	.word	0xffffffff


	//   ....[2]....
        /*0080*/ 	.word	0xffffffff


	//   ....[3]....
        /*0084*/ 	.word	0xffffffff


	//   ....[4]....
        /*0088*/ 	.word	0xffffffff


	//   ....[5]....
        /*008c*/ 	.word	0xffffffff


	//   ....[6]....
        /*0090*/ 	.word	0xffffffff


	//----- nvinfo : EIATTR_COOP_GROUP_INSTR_OFFSETS
	.align		4
.L_31:
        /*0094*/ 	.byte	0x04, 0x28
        /*0096*/ 	.short	(.L_33 - .L_32)


	//   ....[0]....
.L_32:
        /*0098*/ 	.word	0x00000070


	//   ....[1]....
        /*009c*/ 	.word	0x00000080


	//   ....[2]....
        /*00a0*/ 	.word	0x00000140


	//   ....[3]....
        /*00a4*/ 	.word	0x000004e0


	//   ....[4]....
        /*00a8*/ 	.word	0x00000520


	//   ....[5]....
        /*00ac*/ 	.word	0x00000900


	//   ....[6]....
        /*00b0*/ 	.word	0x00000b40


	//----- nvinfo : EIATTR_REG_RECONFIG
	.align		4
.L_33:
        /*00b4*/ 	.byte	0x01, 0x54
	.zero		2


	//----- nvinfo : EIATTR_SYSCALL_OFFSETS
	.align		4
        /*00b8*/ 	.byte	0x04, 0x46
        /*00ba*/ 	.short	(.L_35 - .L_34)


	//   ....[0]....
.L_34:
        /*00bc*/ 	.word	0x00001a50


	//----- nvinfo : EIATTR_MBARRIER_INSTR_OFFSETS
	.align		4
.L_35:
        /*00c0*/ 	.byte	0x04, 0x39
        /*00c2*/ 	.short	(.L_37 - .L_36)


	//   ....[0]....
.L_36:
        /*00c4*/ 	.word	0x00000280
        /*00c8*/ 	.word	0x000000ff
        /*00cc*/ 	.word	0x00000000
        /*00d0*/ 	.short	0x0100
        /*00d2*/ 	.byte	0x08
	.zero		1


	//   ....[1]....
        /*00d4*/ 	.word	0x00000290
        /*00d8*/ 	.word	0x000000ff
        /*00dc*/ 	.word	0x00000090
        /*00e0*/ 	.short	0x0100
        /*00e2*/ 	.byte	0x08
	.zero		1


	//   ....[2]....
        /*00e4*/ 	.word	0x000002a0
        /*00e8*/ 	.word	0x000000ff
        /*00ec*/ 	.word	0x00000008
        /*00f0*/ 	.short	0x0100
        /*00f2*/ 	.byte	0x08
	.zero		1


	//   ....[3]....
        /*00f4*/ 	.word	0x000002b0
        /*00f8*/ 	.word	0x000000ff
        /*00fc*/ 	.word	0x00000098
        /*0100*/ 	.short	0x0100
        /*0102*/ 	.byte	0x08
	.zero		1


	//   ....[4]....
        /*0104*/ 	.word	0x000002c0
        /*0108*/ 	.word	0x000000ff
        /*010c*/ 	.word	0x00000010
        /*0110*/ 	.short	0x0100
        /*0112*/ 	.byte	0x08
	.zero		1


	//   ....[5]....
        /*0114*/ 	.word	0x000002d0
        /*0118*/ 	.word	0x000000ff
        /*011c*/ 	.word	0x000000a0
        /*0120*/ 	.short	0x0100
        /*0122*/ 	.byte	0x08
	.zero		1


	//   ....[6]....
        /*0124*/ 	.word	0x000002e0
        /*0128*/ 	.word	0x000000ff
        /*012c*/ 	.word	0x00000018
        /*0130*/ 	.short	0x0100
        /*0132*/ 	.byte	0x08
	.zero		1


	//   ....[7]....
        /*0134*/ 	.word	0x000002f0
        /*0138*/ 	.word	0x000000ff
        /*013c*/ 	.word	0x000000a8
        /*0140*/ 	.short	0x0100
        /*0142*/ 	.byte	0x08
	.zero		1


	//   ....[8]....
        /*0144*/ 	.word	0x00000300
        /*0148*/ 	.word	0x000000ff
        /*014c*/ 	.word	0x00000020
        /*0150*/ 	.short	0x0100
        /*0152*/ 	.byte	0x08
	.zero		1


	//   ....[9]....
        /*0154*/ 	.word	0x00000310
        /*0158*/ 	.word	0x000000ff
        /*015c*/ 	.word	0x000000b0
        /*0160*/ 	.short	0x0100
        /*0162*/ 	.byte	0x08
	.zero		1


	//   ....[10]....
        /*0164*/ 	.word	0x00000320
        /*0168*/ 	.word	0x000000ff
        /*016c*/ 	.word	0x00000028
        /*0170*/ 	.short	0x0100
        /*0172*/ 	.byte	0x08
	.zero		1


	//   ....[11]....
        /*0174*/ 	.word	0x00000330
        /*0178*/ 	.word	0x000000ff
        /*017c*/ 	.word	0x000000b8
        /*0180*/ 	.short	0x0100
        /*0182*/ 	.byte	0x08
	.zero		1


	//   ....[12]....
        /*0184*/ 	.word	0x00000340
        /*0188*/ 	.word	0x000000ff
        /*018c*/ 	.word	0x00000030
        /*0190*/ 	.short	0x0100
        /*0192*/ 	.byte	0x08
	.zero		1


	//   ....[13]....
        /*0194*/ 	.word	0x00000350
        /*0198*/ 	.word	0x000000ff
        /*019c*/ 	.word	0x000000c0
        /*01a0*/ 	.short	0x0100
        /*01a2*/ 	.byte	0x08
	.zero		1


	//   ....[14]....
        /*01a4*/ 	.word	0x00000360
        /*01a8*/ 	.word	0x000000ff
        /*01ac*/ 	.word	0x00000038
        /*01b0*/ 	.short	0x0100
        /*01b2*/ 	.byte	0x08
	.zero		1


	//   ....[15]....
        /*01b4*/ 	.word	0x00000370
        /*01b8*/ 	.word	0x000000ff
        /*01bc*/ 	.word	0x000000c8
        /*01c0*/ 	.short	0x0100
        /*01c2*/ 	.byte	0x08
	.zero		1


	//   ....[16]....
        /*01c4*/ 	.word	0x00000380
        /*01c8*/ 	.word	0x000000ff
        /*01cc*/ 	.word	0x00000040
        /*01d0*/ 	.short	0x0100
        /*01d2*/ 	.byte	0x08
	.zero		1


	//   ....[17]....
        /*01d4*/ 	.word	0x00000390
        /*01d8*/ 	.word	0x000000ff
        /*01dc*/ 	.word	0x000000d0
        /*01e0*/ 	.short	0x0100
        /*01e2*/ 	.byte	0x08
	.zero		1


	//   ....[18]....
        /*01e4*/ 	.word	0x000003a0
        /*01e8*/ 	.word	0x000000ff
        /*01ec*/ 	.word	0x00000048
        /*01f0*/ 	.short	0x0100
        /*01f2*/ 	.byte	0x08
	.zero		1


	//   ....[19]....
        /*01f4*/ 	.word	0x000003b0
        /*01f8*/ 	.word	0x000000ff
        /*01fc*/ 	.word	0x000000d8
        /*0200*/ 	.short	0x0100
        /*0202*/ 	.byte	0x08
	.zero		1


	//   ....[20]....
        /*0204*/ 	.word	0x000003c0
        /*0208*/ 	.word	0x000000ff
        /*020c*/ 	.word	0x00000050
        /*0210*/ 	.short	0x0100
        /*0212*/ 	.byte	0x08
	.zero		1


	//   ....[21]....
        /*0214*/ 	.word	0x000003d0
        /*0218*/ 	.word	0x000000ff
        /*021c*/ 	.word	0x000000e0
        /*0220*/ 	.short	0x0100
        /*0222*/ 	.byte	0x08
	.zero		1


	//   ....[22]....
        /*0224*/ 	.word	0x000003e0
        /*0228*/ 	.word	0x000000ff
        /*022c*/ 	.word	0x00000058
        /*0230*/ 	.short	0x0100
        /*0232*/ 	.byte	0x08
	.zero		1


	//   ....[23]....
        /*0234*/ 	.word	0x000003f0
        /*0238*/ 	.word	0x000000ff
        /*023c*/ 	.word	0x000000e8
        /*0240*/ 	.short	0x0100
        /*0242*/ 	.byte	0x08
	.zero		1


	//   ....[24]....
        /*0244*/ 	.word	0x00000400
        /*0248*/ 	.word	0x000000ff
        /*024c*/ 	.word	0x00000060
        /*0250*/ 	.short	0x0100
        /*0252*/ 	.byte	0x08
	.zero		1


	//   ....[25]....
        /*0254*/ 	.word	0x00000410
        /*0258*/ 	.word	0x000000ff
        /*025c*/ 	.word	0x000000f0
        /*0260*/ 	.short	0x0100
        /*0262*/ 	.byte	0x08
	.zero		1


	//   ....[26]....
        /*0264*/ 	.word	0x00000420
        /*0268*/ 	.word	0x000000ff
        /*026c*/ 	.word	0x00000068
        /*0270*/ 	.short	0x0100
        /*0272*/ 	.byte	0x08
	.zero		1


	//   ....[27]....
        /*0274*/ 	.word	0x00000430
        /*0278*/ 	.word	0x000000ff
        /*027c*/ 	.word	0x000000f8
        /*0280*/ 	.short	0x0100
        /*0282*/ 	.byte	0x08
	.zero		1


	//   ....[28]....
        /*0284*/ 	.word	0x00000440
        /*0288*/ 	.word	0x000000ff
        /*028c*/ 	.word	0x00000070
        /*0290*/ 	.short	0x0100
        /*0292*/ 	.byte	0x08
	.zero		1


	//   ....[29]....
        /*0294*/ 	.word	0x00000450
        /*0298*/ 	.word	0x000000ff
        /*029c*/ 	.word	0x00000100
        /*02a0*/ 	.short	0x0100
        /*02a2*/ 	.byte	0x08
	.zero		1


	//   ....[30]....
        /*02a4*/ 	.word	0x00000460
        /*02a8*/ 	.word	0x000000ff
        /*02ac*/ 	.word	0x00000078
        /*02b0*/ 	.short	0x0100
        /*02b2*/ 	.byte	0x08
	.zero		1


	//   ....[31]....
        /*02b4*/ 	.word	0x00000470
        /*02b8*/ 	.word	0x000000ff
        /*02bc*/ 	.word	0x00000108
        /*02c0*/ 	.short	0x0100
        /*02c2*/ 	.byte	0x08
	.zero		1


	//   ....[32]....
        /*02c4*/ 	.word	0x00000480
        /*02c8*/ 	.word	0x000000ff
        /*02cc*/ 	.word	0x00000080
        /*02d0*/ 	.short	0x0100
        /*02d2*/ 	.byte	0x08
	.zero		1


	//   ....[33]....
        /*02d4*/ 	.word	0x00000490
        /*02d8*/ 	.word	0x000000ff
        /*02dc*/ 	.word	0x00000110
        /*02e0*/ 	.short	0x0100
        /*02e2*/ 	.byte	0x08
	.zero		1


	//   ....[34]....
        /*02e4*/ 	.word	0x000004a0
        /*02e8*/ 	.word	0x000000ff
        /*02ec*/ 	.word	0x00000088
        /*02f0*/ 	.short	0x0100
        /*02f2*/ 	.byte	0x08
	.zero		1


	//   ....[35]....
        /*02f4*/ 	.word	0x000004b0
        /*02f8*/ 	.word	0x000000ff
        /*02fc*/ 	.word	0x00000118
        /*0300*/ 	.short	0x0100
        /*0302*/ 	.byte	0x08
	.zero		1


	//   ....[36]....
        /*0304*/ 	.word	0x000009f0
        /*0308*/ 	.word	0x000000ff
        /*030c*/ 	.word	0x00000150
        /*0310*/ 	.short	0x0100
        /*0312*/ 	.byte	0x08
	.zero		1


	//   ....[37]....
        /*0314*/ 	.word	0x00000a80
        /*0318*/ 	.word	0x000000ff
        /*031c*/ 	.word	0x00000158
        /*0320*/ 	.short	0x0100
        /*0322*/ 	.byte	0x08
	.zero		1


	//   ....[38]....
        /*0324*/ 	.word	0x00000ac0
        /*0328*/ 	.word	0x000000ff
        /*032c*/ 	.word	0x00000130
        /*0330*/ 	.short	0x0100
        /*0332*/ 	.byte	0x09
	.zero		1


	//   ....[39]....
        /*0334*/ 	.word	0x00000ad0
        /*0338*/ 	.word	0x000000ff
        /*033c*/ 	.word	0x00000138
        /*0340*/ 	.short	0x0100
        /*0342*/ 	.byte	0x09
	.zero		1


	//   ....[40]....
        /*0344*/ 	.word	0x00000ae0
        /*0348*/ 	.word	0x000000ff
        /*034c*/ 	.word	0x00000140
        /*0350*/ 	.short	0x0100
        /*0352*/ 	.byte	0x09
	.zero		1


	//   ....[41]....
        /*0354*/ 	.word	0x00000af0
        /*0358*/ 	.word	0x000000ff
        /*035c*/ 	.word	0x00000148
        /*0360*/ 	.short	0x0100
        /*0362*/ 	.byte	0x09
	.zero		1


	//   ....[42]....
        /*0364*/ 	.word	0x00001930
        /*0368*/ 	.word	0x0000005f
        /*036c*/ 	.word	0x00000000
        /*0370*/ 	.short	0x010a
        /*0372*/ 	.byte	0x2a
	.zero		1


	//   ....[43]....
        /*0374*/ 	.word	0x00001ad0
        /*0378*/ 	.word	0x00000003
        /*037c*/ 	.word	0x00000000
        /*0380*/ 	.short	0x010a
        /*0382*/ 	.byte	0x3f
	.zero		1


	//   ....[44]....
        /*0384*/ 	.word	0x00001b10
        /*0388*/ 	.word	0x00000003
        /*038c*/ 	.word	0x00000000
        /*0390*/ 	.short	0x010a
        /*0392*/ 	.byte	0x3f
	.zero		1


	//   ....[45]....
        /*0394*/ 	.word	0x00001d10
        /*0398*/ 	.word	0x000000ff
        /*039c*/ 	.word	0x00000000
        /*03a0*/ 	.short	0x010a
        /*03a2*/ 	.byte	0x04
	.zero		1


	//   ....[46]....
        /*03a4*/ 	.word	0x00001d50
        /*03a8*/ 	.word	0x000000ff
        /*03ac*/ 	.word	0x00000000
        /*03b0*/ 	.short	0x010a
        /*03b2*/ 	.byte	0x04
	.zero		1


	//   ....[47]....
        /*03b4*/ 	.word	0x00001eb0
        /*03b8*/ 	.word	0x00000005
        /*03bc*/ 	.word	0x00000000
        /*03c0*/ 	.short	0x0101
        /*03c2*/ 	.byte	0x3f
	.zero		1


	//   ....[48]....
        /*03c4*/ 	.word	0x00001fb0
        /*03c8*/ 	.word	0x00000060
        /*03cc*/ 	.word	0x00000000
        /*03d0*/ 	.short	0x0101
        /*03d2*/ 	.byte	0x2f
	.zero		1


	//   ....[49]....
        /*03d4*/ 	.word	0x000020b0
        /*03d8*/ 	.word	0x00000003
        /*03dc*/ 	.word	0x00000000
        /*03e0*/ 	.short	0x0101
        /*03e2*/ 	.byte	0x3f
	.zero		1


	//   ....[50]....
        /*03e4*/ 	.word	0x00002170
        /*03e8*/ 	.word	0x0000005f
        /*03ec*/ 	.word	0x00000010
        /*03f0*/ 	.short	0x010a
        /*03f2*/ 	.byte	0x2a
	.zero		1


	//   ....[51]....
        /*03f4*/ 	.word	0x000063b0
        /*03f8*/ 	.word	0x00000062
        /*03fc*/ 	.word	0x00000000
        /*0400*/ 	.short	0x0101
        /*0402*/ 	.byte	0x2f
	.zero		1


	//   ....[52]....
        /*0404*/ 	.word	0x00006e30
        /*0408*/ 	.word	0x0000000a
        /*040c*/ 	.word	0x00000090
        /*0410*/ 	.short	0x010a
        /*0412*/ 	.byte	0x3f
	.zero		1


	//   ....[53]....
        /*0414*/ 	.word	0x00007220
        /*0418*/ 	.word	0x00000005
        /*041c*/ 	.word	0x00000158
        /*0420*/ 	.short	0x0101
        /*0422*/ 	.byte	0x3f
	.zero		1


	//   ....[54]....
        /*0424*/ 	.word	0x000079a0
        /*0428*/ 	.word	0x00000009
        /*042c*/ 	.word	0x00000000
        /*0430*/ 	.short	0x010a
        /*0432*/ 	.byte	0x3f
	.zero		1


	//   ....[55]....
        /*0434*/ 	.word	0x00007a20
        /*0438*/ 	.word	0x00000008
        /*043c*/ 	.word	0x00000000
        /*0440*/ 	.short	0x010a
        /*0442*/ 	.byte	0x3f
	.zero		1


	//   ....[56]....
        /*0444*/ 	.word	0x00007ab0
        /*0448*/ 	.word	0x00000009
        /*044c*/ 	.word	0x00000000
        /*0450*/ 	.short	0x010a
        /*0452*/ 	.byte	0x3f
	.zero		1


	//   ....[57]....
        /*0454*/ 	.word	0x00007b40
        /*0458*/ 	.word	0x00000008
        /*045c*/ 	.word	0x00000000
        /*0460*/ 	.short	0x010a
        /*0462*/ 	.byte	0x3f
	.zero		1


	//   ....[58]....
        /*0464*/ 	.word	0x00007bd0
        /*0468*/ 	.word	0x00000009
        /*046c*/ 	.word	0x00000000
        /*0470*/ 	.short	0x010a
        /*0472*/ 	.byte	0x3f
	.zero		1


	//   ....[59]....
        /*0474*/ 	.word	0x00007c60
        /*0478*/ 	.word	0x00000008
        /*047c*/ 	.word	0x00000000
        /*0480*/ 	.short	0x010a
        /*0482*/ 	.byte	0x3f
	.zero		1


	//   ....[60]....
        /*0484*/ 	.word	0x00007cf0
        /*0488*/ 	.word	0x00000009
        /*048c*/ 	.word	0x00000000
        /*0490*/ 	.short	0x010a
        /*0492*/ 	.byte	0x3f
	.zero		1


	//   ....[61]....
        /*0494*/ 	.word	0x00007d80
        /*0498*/ 	.word	0x00000008
        /*049c*/ 	.word	0x00000000
        /*04a0*/ 	.short	0x010a
        /*04a2*/ 	.byte	0x3f
	.zero		1


	//   ....[62]....
        /*04a4*/ 	.word	0x00007e10
        /*04a8*/ 	.word	0x00000009
        /*04ac*/ 	.word	0x00000000
        /*04b0*/ 	.short	0x010a
        /*04b2*/ 	.byte	0x3f
	.zero		1


	//   ....[63]....
        /*04b4*/ 	.word	0x00007ea0
        /*04b8*/ 	.word	0x00000008
        /*04bc*/ 	.word	0x00000000
        /*04c0*/ 	.short	0x010a
        /*04c2*/ 	.byte	0x3f
	.zero		1


	//   ....[64]....
        /*04c4*/ 	.word	0x00007f30
        /*04c8*/ 	.word	0x00000009
        /*04cc*/ 	.word	0x00000000
        /*04d0*/ 	.short	0x010a
        /*04d2*/ 	.byte	0x3f
	.zero		1


	//   ....[65]....
        /*04d4*/ 	.word	0x00007fc0
        /*04d8*/ 	.word	0x00000008
        /*04dc*/ 	.word	0x00000000
        /*04e0*/ 	.short	0x010a
        /*04e2*/ 	.byte	0x3f
	.zero		1


	//   ....[66]....
        /*04e4*/ 	.word	0x00008050
        /*04e8*/ 	.word	0x00000009
        /*04ec*/ 	.word	0x00000000
        /*04f0*/ 	.short	0x010a
        /*04f2*/ 	.byte	0x3f
	.zero		1


	//   ....[67]....
        /*04f4*/ 	.word	0x000080e0
        /*04f8*/ 	.word	0x00000008
        /*04fc*/ 	.word	0x00000000
        /*0500*/ 	.short	0x010a
        /*0502*/ 	.byte	0x3f
	.zero		1


	//   ....[68]....
        /*0504*/ 	.word	0x00008170
        /*0508*/ 	.word	0x00000009
        /*050c*/ 	.word	0x00000000
        /*0510*/ 	.short	0x010a
        /*0512*/ 	.byte	0x3f
	.zero		1


	//   ....[69]....
        /*0514*/ 	.word	0x00008200
        /*0518*/ 	.word	0x00000008
        /*051c*/ 	.word	0x00000000
        /*0520*/ 	.short	0x010a
        /*0522*/ 	.byte	0x3f
	.zero		1


	//   ....[70]....
        /*0524*/ 	.word	0x00008290
        /*0528*/ 	.word	0x0000000b
        /*052c*/ 	.word	0x00000000
        /*0530*/ 	.short	0x010a
        /*0532*/ 	.byte	0x3f
	.zero		1


	//   ....[71]....
        /*0534*/ 	.word	0x00008320
        /*0538*/ 	.word	0x00000003
        /*053c*/ 	.word	0x00000000
        /*0540*/ 	.short	0x010a
        /*0542*/ 	.byte	0x3f
	.zero		1


	//   ....[72]....
        /*0544*/ 	.word	0x00008380
        /*0548*/ 	.word	0x00000061
        /*054c*/ 	.word	0x00000000
        /*0550*/ 	.short	0x010a
        /*0552*/ 	.byte	0x3f
	.zero		1


	//   ....[73]....
        /*0554*/ 	.word	0x000083d0
        /*0558*/ 	.word	0x00000003
        /*055c*/ 	.word	0x00000000
        /*0560*/ 	.short	0x010a
        /*0562*/ 	.byte	0x3f
	.zero		1


	//   ....[74]....
        /*0564*/ 	.word	0x00008430
        /*0568*/ 	.word	0x00000005
        /*056c*/ 	.word	0x00000000
        /*0570*/ 	.short	0x010a
        /*0572*/ 	.byte	0x3f
	.zero		1


	//   ....[75]....
        /*0574*/ 	.word	0x00008480
        /*0578*/ 	.word	0x00000061
        /*057c*/ 	.word	0x00000010
        /*0580*/ 	.short	0x010a
        /*0582*/ 	.byte	0x3f
	.zero		1


	//   ....[76]....
        /*0584*/ 	.word	0x00008550
        /*0588*/ 	.word	0x0000000a
        /*058c*/ 	.word	0x00000090
        /*0590*/ 	.short	0x010a
        /*0592*/ 	.byte	0x3f
	.zero		1


	//   ....[77]....
        /*0594*/ 	.word	0x00008620
        /*0598*/ 	.word	0x00000009
        /*059c*/ 	.word	0x00000000
        /*05a0*/ 	.short	0x010a
        /*05a2*/ 	.byte	0x3f
	.zero		1


	//   ....[78]....
        /*05a4*/ 	.word	0x00008670
        /*05a8*/ 	.word	0x00000008
        /*05ac*/ 	.word	0x00000000
        /*05b0*/ 	.short	0x010a
        /*05b2*/ 	.byte	0x3f
	.zero		1


	//   ....[79]....
        /*05b4*/ 	.word	0x000086c0
        /*05b8*/ 	.word	0x00000009
        /*05bc*/ 	.word	0x00000000
        /*05c0*/ 	.short	0x010a
        /*05c2*/ 	.byte	0x3f
	.zero		1


	//   ....[80]....
        /*05c4*/ 	.word	0x00008710
        /*05c8*/ 	.word	0x00000008
        /*05cc*/ 	.word	0x00000000
        /*05d0*/ 	.short	0x010a
        /*05d2*/ 	.byte	0x3f
	.zero		1


	//   ....[81]....
        /*05d4*/ 	.word	0x00008760
        /*05d8*/ 	.word	0x00000009
        /*05dc*/ 	.word	0x00000000
        /*05e0*/ 	.short	0x010a
        /*05e2*/ 	.byte	0x3f
	.zero		1


	//   ....[82]....
        /*05e4*/ 	.word	0x000087b0
        /*05e8*/ 	.word	0x00000008
        /*05ec*/ 	.word	0x00000000
        /*05f0*/ 	.short	0x010a
        /*05f2*/ 	.byte	0x3f
	.zero		1


	//   ....[83]....
        /*05f4*/ 	.word	0x00008800
        /*05f8*/ 	.word	0x00000009
        /*05fc*/ 	.word	0x00000000
        /*0600*/ 	.short	0x010a
        /*0602*/ 	.byte	0x3f
	.zero		1


	//   ....[84]....
        /*0604*/ 	.word	0x00008850
        /*0608*/ 	.word	0x00000008
        /*060c*/ 	.word	0x00000000
        /*0610*/ 	.short	0x010a
        /*0612*/ 	.byte	0x3f
	.zero		1


	//   ....[85]....
        /*0614*/ 	.word	0x000088a0
        /*0618*/ 	.word	0x00000009
        /*061c*/ 	.word	0x00000000
        /*0620*/ 	.short	0x010a
        /*0622*/ 	.byte	0x3f
	.zero		1


	//   ....[86]....
        /*0624*/ 	.word	0x000088f0
        /*0628*/ 	.word	0x00000008
        /*062c*/ 	.word	0x00000000
        /*0630*/ 	.short	0x010a
        /*0632*/ 	.byte	0x3f
	.zero		1


	//   ....[87]....
        /*0634*/ 	.word	0x00008940
        /*0638*/ 	.word	0x00000009
        /*063c*/ 	.word	0x00000000
        /*0640*/ 	.short	0x010a
        /*0642*/ 	.byte	0x3f
	.zero		1


	//   ....[88]....
        /*0644*/ 	.word	0x00008990
        /*0648*/ 	.word	0x00000008
        /*064c*/ 	.word	0x00000000
        /*0650*/ 	.short	0x010a
        /*0652*/ 	.byte	0x3f
	.zero		1


	//   ....[89]....
        /*0654*/ 	.word	0x000089e0
        /*0658*/ 	.word	0x00000009
        /*065c*/ 	.word	0x00000000
        /*0660*/ 	.short	0x010a
        /*0662*/ 	.byte	0x3f
	.zero		1


	//   ....[90]....
        /*0664*/ 	.word	0x00008a30
        /*0668*/ 	.word	0x00000008
        /*066c*/ 	.word	0x00000000
        /*0670*/ 	.short	0x010a
        /*0672*/ 	.byte	0x3f
	.zero		1


	//   ....[91]....
        /*0674*/ 	.word	0x00008a80
        /*0678*/ 	.word	0x00000009
        /*067c*/ 	.word	0x00000000
        /*0680*/ 	.short	0x010a
        /*0682*/ 	.byte	0x3f
	.zero		1


	//   ....[92]....
        /*0684*/ 	.word	0x00008ad0
        /*0688*/ 	.word	0x00000008
        /*068c*/ 	.word	0x00000000
        /*0690*/ 	.short	0x010a
        /*0692*/ 	.byte	0x3f
	.zero		1


	//   ....[93]....
        /*0694*/ 	.word	0x00008b20
        /*0698*/ 	.word	0x0000000b
        /*069c*/ 	.word	0x00000000
        /*06a0*/ 	.short	0x010a
        /*06a2*/ 	.byte	0x3f
	.zero		1


	//----- nvinfo : EIATTR_NUM_MBARRIERS
	.align		4
.L_37:
        /*06a4*/ 	.byte	0x03, 0x38
        /*06a6*/ 	.short	0x002a


	//----- nvinfo : EIATTR_EXIT_INSTR_OFFSETS
	.align		4
        /*06a8*/ 	.byte	0x04, 0x1c
        /*06aa*/ 	.short	(.L_39 - .L_38)


	//   ....[0]....
.L_38:
        /*06ac*/ 	.word	0x000015e0


	//   ....[1]....
        /*06b0*/ 	.word	0x00001640


	//   ....[2]....
        /*06b4*/ 	.word	0x00006a40


	//   ....[3]....
        /*06b8*/ 	.word	0x00006a70


	//   ....[4]....
        /*06bc*/ 	.word	0x00008370


	//----- nvinfo : EIATTR_MAX_THREADS
	.align		4
.L_39:
        /*06c0*/ 	.byte	0x04, 0x05
        /*06c2*/ 	.short	(.L_41 - .L_40)
.L_40:
        /*06c4*/ 	.word	0x00000180
        /*06c8*/ 	.word	0x00000001
        /*06cc*/ 	.word	0x00000001


	//----- nvinfo : EIATTR_CRS_STACK_SIZE
	.align		4
.L_41:
        /*06d0*/ 	.byte	0x04, 0x1e
        /*06d2*/ 	.short	(.L_43 - .L_42)
.L_42:
        /*06d4*/ 	.word	0x00000000


	//----- nvinfo : EIATTR_CBANK_PARAM_SIZE
	.align		4
.L_43:
        /*06d8*/ 	.byte	0x03, 0x19
        /*06da*/ 	.short	0x0470


	//----- nvinfo : EIATTR_PARAM_CBANK
	.align		4
        /*06dc*/ 	.byte	0x04, 0x0a
        /*06de*/ 	.short	(.L_45 - .L_44)
	.align		4
.L_44:
        /*06e0*/ 	.word	index@(.nv.constant0._ZN7cutlass13device_kernelINS_4gemm6kernel13GemmUniversalIN4cute5tupleIJiiiiEEENS1_10collective13CollectiveMmaINS1_34MainloopSm90TmaGmmaWarpSpecializedILi18ENS5_IJNS4_1CILi2EEESB_NSA_ILi1EEEEEENS1_32KernelTmaWarpSpecializedPingpongEEENS5_IJNSA_ILi64EEENSA_ILi128EEENSA_ILi32EEEEEENS_6half_tENS5_IJlSC_lEEESK_SL_NS4_8TiledMMAINS4_8MMA_AtomIJNS4_4SM904GMMA26MMA_64x128x16_F32F16F16_SSILNSP_5MajorE0ELSR_0ELNSP_7ScaleInE1ELSS_1EEEEEENS4_6LayoutINS5_IJSC_SC_SC_EEENS5_IJNSA_ILi0EEESX_SX_EEEEENS5_IJNS4_10UnderscoreES10_S10_EEEEENS4_23SM90_TMA_LOAD_MULTICASTENS4_14ComposedLayoutINS4_7SwizzleILi2ELi4ELi3EEENS4_18smem_ptr_flag_bitsILi16EEENSV_INS5_IJNSA_ILi8EEESI_EEENS5_IJSI_SC_EEEEEEEvNS4_8identityES13_S1D_vS1E_EENS_8epilogue10collective6detail29Sm90TmaWarpSpecializedAdapterINS1H_15DefaultEpilogueISK_SL_SL_NS1G_6thread17LinearCombinationISK_Li1EffLNS1L_9ScaleType4KindE0ELNS_15FloatRoundStyleE2ESK_EENS1_15EpilogueDefaultEEEEEvvEEEEvNT_6ParamsE)
        /*06e4*/ 	.short	0x0210
        /*06e6*/ 	.short	0x0470


	//----- nvinfo : EIATTR_SW_WAR
	.align		4
.L_45:
        /*06e8*/ 	.byte	0x04, 0x36
        /*06ea*/ 	.short	(.L_47 - .L_46)
.L_46:
        /*06ec*/ 	.word	0x00000008
.L_47:


//--------------------- .nv.callgraph             --------------------------
	.section	.nv.callgraph,"",@"SHT_CUDA_CALLGRAPH"
	.align	4
	.sectionentsize	8
	.align		4
        /*0000*/ 	.word	0x00000000
	.align		4
        /*0004*/ 	.word	0xffffffff
	.align		4
        /*0008*/ 	.word	index@(_ZN7cutlass13device_kernelINS_4gemm6kernel13GemmUniversalIN4cute5tupleIJiiiiEEENS1_10collective13CollectiveMmaINS1_34MainloopSm90TmaGmmaWarpSpecializedILi18ENS5_IJNS4_1CILi2EEESB_NSA_ILi1EEEEEENS1_32KernelTmaWarpSpecializedPingpongEEENS5_IJNSA_ILi64EEENSA_ILi128EEENSA_ILi32EEEEEENS_6half_tENS5_IJlSC_lEEESK_SL_NS4_8TiledMMAINS4_8MMA_AtomIJNS4_4SM904GMMA26MMA_64x128x16_F32F16F16_SSILNSP_5MajorE0ELSR_0ELNSP_7ScaleInE1ELSS_1EEEEEENS4_6LayoutINS5_IJSC_SC_SC_EEENS5_IJNSA_ILi0EEESX_SX_EEEEENS5_IJNS4_10UnderscoreES10_S10_EEEEENS4_23SM90_TMA_LOAD_MULTICASTENS4_14ComposedLayoutINS4_7SwizzleILi2ELi4ELi3EEENS4_18smem_ptr_flag_bitsILi16EEENSV_INS5_IJNSA_ILi8EEESI_EEENS5_IJSI_SC_EEEEEEEvNS4_8identityES13_S1D_vS1E_EENS_8epilogue10collective6detail29Sm90TmaWarpSpecializedAdapterINS1H_15DefaultEpilogueISK_SL_SL_NS1G_6thread17LinearCombinationISK_Li1EffLNS1L_9ScaleType4KindE0ELNS_15FloatRoundStyleE2ESK_EENS1_15EpilogueDefaultEEEEEvvEEEEvNT_6ParamsE)
	.align		4
        /*000c*/ 	.word	index@(__assertfail)
	.align		4
        /*0010*/ 	.word	0x00000000
	.align		4
        /*0014*/ 	.word	0xfffffffe
	.align		4
        /*0018*/ 	.word	0x00000000
	.align		4
        /*001c*/ 	.word	0xfffffffd
	.align		4
        /*0020*/ 	.word	0x00000000
	.align		4
        /*0024*/ 	.word	0xfffffffc


//--------------------- .nv.constant4             --------------------------
	.section	.nv.constant4,"a",@progbits
	.align	8
	.align		8
.nv.constant4:
        /*0000*/ 	.dword	__assertfail
	.align		8
        /*0008*/ 	.dword	__unnamed_1
	.align		8
        /*0010*/ 	.dword	_ZN40_INTERNAL_f2250d26_4_k_cu_947e187a_261064cuda3std3__45__cpo5beginE
	.align		8
        /*0018*/ 	.dword	_ZN40_INTERNAL_f2250d26_4_k_cu_947e187a_261064cuda3std3__45__cpo3endE
	.align		8
        /*0020*/ 	.dword	_ZN40_INTERNAL_f2250d26_4_k_cu_947e187a_261064cuda3std3__45__cpo6cbeginE
	.align		8
        /*0028*/ 	.dword	_ZN40_INTERNAL_f2250d26_4_k_cu_947e187a_261064cuda3std3__45__cpo4cendE
	.align		8
        /*0030*/ 	.dword	_ZN40_INTERNAL_f2250d26_4_k_cu_947e187a_261064cuda3std3__442_GLOBAL__N__f2250d26_4_k_cu_947e187a_261066ignoreE
	.align		8
        /*0038*/ 	.dword	_ZN40_INTERNAL_f2250d26_4_k_cu_947e187a_261064cuda3std3__419piecewise_constructE
	.align		8
        /*0040*/ 	.dword	_ZN40_INTERNAL_f2250d26_4_k_cu_947e187a_261064cuda3std3__48in_placeE
	.align		8
        /*0048*/ 	.dword	_ZN40_INTERNAL_f2250d26_4_k_cu_947e187a_261064cuda3std6ranges3__45__cpo4swapE
	.align		8
        /*0050*/ 	.dword	_ZN40_INTERNAL_f2250d26_4_k_cu_947e187a_261064cuda3std6ranges3__45__cpo9iter_moveE
	.align		8
        /*0058*/ 	.dword	_ZN40_INTERNAL_f2250d26_4_k_cu_947e187a_261064cute7productE
	.align		8
        /*0060*/ 	.dword	_ZN40_INTERNAL_f2250d26_4_k_cu_947e187a_261064cute1_E
	.align		8
        /*0068*/ 	.dword	$str$22
	.align		8
        /*0070*/ 	.dword	$str$23


//--------------------- .text._ZN7cutlass13device_kernelINS_4gemm6kernel13GemmUniversalIN4cute5tupleIJiiiiEEENS1_10collective13CollectiveMmaINS1_34MainloopSm90TmaGmmaWarpSpecializedILi18ENS5_IJNS4_1CILi2EEESB_NSA_ILi1EEEEEENS1_32KernelTmaWarpSpecializedPingpongEEENS5_IJNSA_ILi64EEENSA_ILi128EEENSA_ILi32EEEEEENS_6half_tENS5_IJlSC_lEEESK_SL_NS4_8TiledMMAINS4_8MMA_AtomIJNS4_4SM904GMMA26MMA_64x128x16_F32F16F16_SSILNSP_5MajorE0ELSR_0ELNSP_7ScaleInE1ELSS_1EEEEEENS4_6LayoutINS5_IJSC_SC_SC_EEENS5_IJNSA_ILi0EEESX_SX_EEEEENS5_IJNS4_10UnderscoreES10_S10_EEEEENS4_23SM90_TMA_LOAD_MULTICASTENS4_14ComposedLayoutINS4_7SwizzleILi2ELi4ELi3EEENS4_18smem_ptr_flag_bitsILi16EEENSV_INS5_IJNSA_ILi8EEESI_EEENS5_IJSI_SC_EEEEEEEvNS4_8identityES13_S1D_vS1E_EENS_8epilogue10collective6detail29Sm90TmaWarpSpecializedAdapterINS1H_15DefaultEpilogueISK_SL_SL_NS1G_6thread17LinearCombinationISK_Li1EffLNS1L_9ScaleType4KindE0ELNS_15FloatRoundStyleE2ESK_EENS1_15EpilogueDefaultEEEEEvvEEEEvNT_6ParamsE --------------------------
	.section	.text._ZN7cutlass13device_kernelINS_4gemm6kernel13GemmUniversalIN4cute5tupleIJiiiiEEENS1_10collective13CollectiveMmaINS1_34MainloopSm90TmaGmmaWarpSpecializedILi18ENS5_IJNS4_1CILi2EEESB_NSA_ILi1EEEEEENS1_32KernelTmaWarpSpecializedPingpongEEENS5_IJNSA_ILi64EEENSA_ILi128EEENSA_ILi32EEEEEENS_6half_tENS5_IJlSC_lEEESK_SL_NS4_8TiledMMAINS4_8MMA_AtomIJNS4_4SM904GMMA26MMA_64x128x16_F32F16F16_SSILNSP_5MajorE0ELSR_0ELNSP_7ScaleInE1ELSS_1EEEEEENS4_6LayoutINS5_IJSC_SC_SC_EEENS5_IJNSA_ILi0EEESX_SX_EEEEENS5_IJNS4_10UnderscoreES10_S10_EEEEENS4_23SM90_TMA_LOAD_MULTICASTENS4_14ComposedLayoutINS4_7SwizzleILi2ELi4ELi3EEENS4_18smem_ptr_flag_bitsILi16EEENSV_INS5_IJNSA_ILi8EEESI_EEENS5_IJSI_SC_EEEEEEEvNS4_8identityES13_S1D_vS1E_EENS_8epilogue10collective6detail29Sm90TmaWarpSpecializedAdapterINS1H_15DefaultEpilogueISK_SL_SL_NS1G_6thread17LinearCombinationISK_Li1EffLNS1L_9ScaleType4KindE0ELNS_15FloatRoundStyleE2ESK_EENS1_15EpilogueDefaultEEEEEvvEEEEvNT_6ParamsE,"ax",@progbits
	.align	128
.text._ZN7cutlass13device_kernelINS_4gemm6kernel13GemmUniversalIN4cute5tupleIJiiiiEEENS1_10collective13CollectiveMmaINS1_34MainloopSm90TmaGmmaWarpSpecializedILi18ENS5_IJNS4_1CILi2EEESB_NSA_ILi1EEEEEENS1_32KernelTmaWarpSpecializedPingpongEEENS5_IJNSA_ILi64EEENSA_ILi128EEENSA_ILi32EEEEEENS_6half_tENS5_IJlSC_lEEESK_SL_NS4_8TiledMMAINS4_8MMA_AtomIJNS4_4SM904GMMA26MMA_64x128x16_F32F16F16_SSILNSP_5MajorE0ELSR_0ELNSP_7ScaleInE1ELSS_1EEEEEENS4_6LayoutINS5_IJSC_SC_SC_EEENS5_IJNSA_ILi0EEESX_SX_EEEEENS5_IJNS4_10UnderscoreES10_S10_EEEEENS4_23SM90_TMA_LOAD_MULTICASTENS4_14ComposedLayoutINS4_7SwizzleILi2ELi4ELi3EEENS4_18smem_ptr_flag_bitsILi16EEENSV_INS5_IJNSA_ILi8EEESI_EEENS5_IJSI_SC_EEEEEEEvNS4_8identityES13_S1D_vS1E_EENS_8epilogue10collective6detail29Sm90TmaWarpSpecializedAdapterINS1H_15DefaultEpilogueISK_SL_SL_NS1G_6thread17LinearCombinationISK_Li1EffLNS1L_9ScaleType4KindE0ELNS_15FloatRoundStyleE2ESK_EENS1_15EpilogueDefaultEEEEEvvEEEEvNT_6ParamsE:
        .type           _ZN7cutlass13device_kernelINS_4gemm6kernel13GemmUniversalIN4cute5tupleIJiiiiEEENS1_10collective13CollectiveMmaINS1_34MainloopSm90TmaGmmaWarpSpecializedILi18ENS5_IJNS4_1CILi2EEESB_NSA_ILi1EEEEEENS1_32KernelTmaWarpSpecializedPingpongEEENS5_IJNSA_ILi64EEENSA_ILi128EEENSA_ILi32EEEEEENS_6half_tENS5_IJlSC_lEEESK_SL_NS4_8TiledMMAINS4_8MMA_AtomIJNS4_4SM904GMMA26MMA_64x128x16_F32F16F16_SSILNSP_5MajorE0ELSR_0ELNSP_7ScaleInE1ELSS_1EEEEEENS4_6LayoutINS5_IJSC_SC_SC_EEENS5_IJNSA_ILi0EEESX_SX_EEEEENS5_IJNS4_10UnderscoreES10_S10_EEEEENS4_23SM90_TMA_LOAD_MULTICASTENS4_14ComposedLayoutINS4_7SwizzleILi2ELi4ELi3EEENS4_18smem_ptr_flag_bitsILi16EEENSV_INS5_IJNSA_ILi8EEESI_EEENS5_IJSI_SC_EEEEEEEvNS4_8identityES13_S1D_vS1E_EENS_8epilogue10collective6detail29Sm90TmaWarpSpecializedAdapterINS1H_15DefaultEpilogueISK_SL_SL_NS1G_6thread17LinearCombinationISK_Li1EffLNS1L_9ScaleType4KindE0ELNS_15FloatRoundStyleE2ESK_EENS1_15EpilogueDefaultEEEEEvvEEEEvNT_6ParamsE,@function
        .size           _ZN7cutlass13device_kernelINS_4gemm6kernel13GemmUniversalIN4cute5tupleIJiiiiEEENS1_10collective13CollectiveMmaINS1_34MainloopSm90TmaGmmaWarpSpecializedILi18ENS5_IJNS4_1CILi2EEESB_NSA_ILi1EEEEEENS1_32KernelTmaWarpSpecializedPingpongEEENS5_IJNSA_ILi64EEENSA_ILi128EEENSA_ILi32EEEEEENS_6half_tENS5_IJlSC_lEEESK_SL_NS4_8TiledMMAINS4_8MMA_AtomIJNS4_4SM904GMMA26MMA_64x128x16_F32F16F16_SSILNSP_5MajorE0ELSR_0ELNSP_7ScaleInE1ELSS_1EEEEEENS4_6LayoutINS5_IJSC_SC_SC_EEENS5_IJNSA_ILi0EEESX_SX_EEEEENS5_IJNS4_10UnderscoreES10_S10_EEEEENS4_23SM90_TMA_LOAD_MULTICASTENS4_14ComposedLayoutINS4_7SwizzleILi2ELi4ELi3EEENS4_18smem_ptr_flag_bitsILi16EEENSV_INS5_IJNSA_ILi8EEESI_EEENS5_IJSI_SC_EEEEEEEvNS4_8identityES13_S1D_vS1E_EENS_8epilogue10collective6detail29Sm90TmaWarpSpecializedAdapterINS1H_15DefaultEpilogueISK_SL_SL_NS1G_6thread17LinearCombinationISK_Li1EffLNS1L_9ScaleType4KindE0ELNS_15FloatRoundStyleE2ESK_EENS1_15EpilogueDefaultEEEEEvvEEEEvNT_6ParamsE,(.L_x_230 - _ZN7cutlass13device_kernelINS_4gemm6kernel13GemmUniversalIN4cute5tupleIJiiiiEEENS1_10collective13CollectiveMmaINS1_34MainloopSm90TmaGmmaWarpSpecializedILi18ENS5_IJNS4_1CILi2EEESB_NSA_ILi1EEEEEENS1_32KernelTmaWarpSpecializedPingpongEEENS5_IJNSA_ILi64EEENSA_ILi128EEENSA_ILi32EEEEEENS_6half_tENS5_IJlSC_lEEESK_SL_NS4_8TiledMMAINS4_8MMA_AtomIJNS4_4SM904GMMA26MMA_64x128x16_F32F16F16_SSILNSP_5MajorE0ELSR_0ELNSP_7ScaleInE1ELSS_1EEEEEENS4_6LayoutINS5_IJSC_SC_SC_EEENS5_IJNSA_ILi0EEESX_SX_EEEEENS5_IJNS4_10UnderscoreES10_S10_EEEEENS4_23SM90_TMA_LOAD_MULTICASTENS4_14ComposedLayoutINS4_7SwizzleILi2ELi4ELi3EEENS4_18smem_ptr_flag_bitsILi16EEENSV_INS5_IJNSA_ILi8EEESI_EEENS5_IJSI_SC_EEEEEEEvNS4_8identityES13_S1D_vS1E_EENS_8epilogue10collective6detail29Sm90TmaWarpSpecializedAdapterINS1H_15DefaultEpilogueISK_SL_SL_NS1G_6thread17LinearCombinationISK_Li1EffLNS1L_9ScaleType4KindE0ELNS_15FloatRoundStyleE2ESK_EENS1_15EpilogueDefaultEEEEEvvEEEEvNT_6ParamsE)
        .other          _ZN7cutlass13device_kernelINS_4gemm6kernel13GemmUniversalIN4cute5tupleIJiiiiEEENS1_10collective13CollectiveMmaINS1_34MainloopSm90TmaGmmaWarpSpecializedILi18ENS5_IJNS4_1CILi2EEESB_NSA_ILi1EEEEEENS1_32KernelTmaWarpSpecializedPingpongEEENS5_IJNSA_ILi64EEENSA_ILi128EEENSA_ILi32EEEEEENS_6half_tENS5_IJlSC_lEEESK_SL_NS4_8TiledMMAINS4_8MMA_AtomIJNS4_4SM904GMMA26MMA_64x128x16_F32F16F16_SSILNSP_5MajorE0ELSR_0ELNSP_7ScaleInE1ELSS_1EEEEEENS4_6LayoutINS5_IJSC_SC_SC_EEENS5_IJNSA_ILi0EEESX_SX_EEEEENS5_IJNS4_10UnderscoreES10_S10_EEEEENS4_23SM90_TMA_LOAD_MULTICASTENS4_14ComposedLayoutINS4_7SwizzleILi2ELi4ELi3EEENS4_18smem_ptr_flag_bitsILi16EEENSV_INS5_IJNSA_ILi8EEESI_EEENS5_IJSI_SC_EEEEEEEvNS4_8identityES13_S1D_vS1E_EENS_8epilogue10collective6detail29Sm90TmaWarpSpecializedAdapterINS1H_15DefaultEpilogueISK_SL_SL_NS1G_6thread17LinearCombinationISK_Li1EffLNS1L_9ScaleType4KindE0ELNS_15FloatRoundStyleE2ESK_EENS1_15EpilogueDefaultEEEEEvvEEEEvNT_6ParamsE,@"STO_CUDA_ENTRY STV_DEFAULT"
_ZN7cutlass13device_kernelINS_4gemm6kernel13GemmUniversalIN4cute5tupleIJiiiiEEENS1_10collective13CollectiveMmaINS1_34MainloopSm90TmaGmmaWarpSpecializedILi18ENS5_IJNS4_1CILi2EEESB_NSA_ILi1EEEEEENS1_32KernelTmaWarpSpecializedPingpongEEENS5_IJNSA_ILi64EEENSA_ILi128EEENSA_ILi32EEEEEENS_6half_tENS5_IJlSC_lEEESK_SL_NS4_8TiledMMAINS4_8MMA_AtomIJNS4_4SM904GMMA26MMA_64x128x16_F32F16F16_SSILNSP_5MajorE0ELSR_0ELNSP_7ScaleInE1ELSS_1EEEEEENS4_6LayoutINS5_IJSC_SC_SC_EEENS5_IJNSA_ILi0EEESX_SX_EEEEENS5_IJNS4_10UnderscoreES10_S10_EEEEENS4_23SM90_TMA_LOAD_MULTICASTENS4_14ComposedLayoutINS4_7SwizzleILi2ELi4ELi3EEENS4_18smem_ptr_flag_bitsILi16EEENSV_INS5_IJNSA_ILi8EEESI_EEENS5_IJSI_SC_EEEEEEEvNS4_8identityES13_S1D_vS1E_EENS_8epilogue10collective6detail29Sm90TmaWarpSpecializedAdapterINS1H_15DefaultEpilogueISK_SL_SL_NS1G_6thread17LinearCombinationISK_Li1EffLNS1L_9ScaleType4KindE0ELNS_15FloatRoundStyleE2ESK_EENS1_15EpilogueDefaultEEEEEvvEEEEvNT_6ParamsE:
[----:B------:R-:W0:Y:S02]  /*0000*/  LDC R1, c[0x0][0x28] ;  /* 0x00000a00ff017b82 */ /* 0x000e240000000800 */
[----:B0-----:R-:W-:Y:S01]  /*0010*/  VIADD R1, R1, 0xfffffff8 ;  /* 0xfffffff801017836 */ /* 0x001fe20000000000 */
[----:B------:R-:W0:Y:S01]  /*0020*/  S2R R4, SR_TID.X ;  /* 0x0000000000047919 */ /* 0x000e220000002100 */
[----:B------:R-:W-:Y:S01]  /*0030*/  ELECT P0, URZ, PT ;  /* 0x00000000003f782f */ /* 0x000fe20003800000 */
[----:B------:R-:W-:Y:S01]  /*0040*/  BSSY B0, `(.L_x_0) ;  /* 0x000000f000007945 */ /* 0x000fe20003800000 */
[--C-:B0-----:R-:W-:Y:S02]  /*0050*/  SHF.R.U32.HI R2, RZ, 0x5, R4.reuse ;  /* 0x00000005ff027819 */ /* 0x101fe40000011604 */
[----:B------:R-:W-:-:S03]  /*0060*/  SHF.R.U32.HI R7, RZ, 0x7, R4 ;  /* 0x00000007ff077819 */ /* 0x000fc60000011604 */
[----:B------:R-:W0:Y:S04]  /*0070*/  SHFL.IDX PT, R5, R2, RZ, 0x1f ;  /* 0x00001fff02057589 */ /* 0x000e2800000e0000 */
[----:B------:R1:W2:Y:S01]  /*0080*/  SHFL.IDX PT, R10, R7, RZ, 0x1f ;  /* 0x00001fff070a7589 */ /* 0x0002a200000e0000 */
[----:B0-----:R-:W-:-:S13]  /*0090*/  ISETP.NE.OR P0, PT, R5, RZ, !P0 ;  /* 0x000000ff0500720c */ /* 0x001fda0004705670 */
[----:B-12---:R-:W-:Y:S05]  /*00a0*/  @P0 BRA `(.L_x_1) ;  /* 0x0000000000200947 */ /* 0x006fea0003800000 */
[----:B------:R-:W-:Y:S02]  /*00b0*/  ULDC.64 UR4, c[0x0][0x198] ;  /* 0x0000660000047ab9 */ /* 0x000fe40000000a00 */
[----:B------:R-:W-:Y:S02]  /*00c0*/  UIADD3 UR6, UP0, UR4, 0xf0, URZ ;  /* 0x000000f004067890 */ /* 0x000fe4000ff1e03f */
[----:B------:R-:W-:Y:S02]  /*00d0*/  UIADD3 UR4, UP1, UR4, 0x1f0, URZ ;  /* 0x000001f004047890 */ /* 0x000fe4000ff3e03f */
[----:B------:R-:W-:Y:S02]  /*00e0*/  UIADD3.X UR7, URZ, UR5, URZ, UP0, !UPT ;  /* 0x000000053f077290 */ /* 0x000fe400087fe43f */
[----:B------:R-:W-:-:S07]  /*00f0*/  UIADD3.X UR5, URZ, UR5, URZ, UP1, !UPT ;  /* 0x000000053f057290 */ /* 0x000fce0008ffe43f */
[----:B------:R0:W-:Y:S02]  /*0100*/  UTMACCTL.PF [UR6] ;  /* 0x00000000060079b9 */ /* 0x0001e40008040000 */
[----:B------:R0:W-:Y:S02]  /*0110*/  UTMACCTL.PF [UR4] ;  /* 0x00000000040079b9 */ /* 0x0001e40008040000 */
[----:B0-----:R-:W-:Y:S01]  /*0120*/  NOP ;  /* 0x0000000000007918 */ /* 0x001fe20000000000 */
.L_x_1:
[----:B------:R-:W-:Y:S05]  /*0130*/  BSYNC B0 ;  /* 0x0000000000007941 */ /* 0x000fea0003800000 */
.L_x_0:
[----:B------:R-:W0:Y:S01]  /*0140*/  SHFL.IDX PT, R8, R2, RZ, 0x1f ;  /* 0x00001fff02087589 */ /* 0x000e2200000e0000 */
[----:B------:R-:W-:-:S04]  /*0150*/  SHF.R.S32.HI R3, RZ, 0x1f, R4 ;  /* 0x0000001fff037819 */ /* 0x000fc80000011404 */
[----:B------:R-:W-:Y:S02]  /*0160*/  LEA.HI R3, R3, R4, RZ, 0x7 ;  /* 0x0000000403037211 */ /* 0x000fe400078f38ff */
[----:B0-----:R-:W-:-:S13]  /*0170*/  ISETP.NE.AND P0, PT, R8, RZ, PT ;  /* 0x000000ff0800720c */ /* 0x001fda0003f05270 */
[----:B------:R-:W-:Y:S05]  /*0180*/  @P0 BRA `(.L_x_2) ;  /* 0x0000000000d40947 */ /* 0x000fea0003800000 */
[----:B------:R-:W-:Y:S01]  /*0190*/  ELECT P0, URZ, PT ;  /* 0x00000000003f782f */ /* 0x000fe20003800000 */
[----:B------:R-:W-:-:S12]  /*01a0*/  BSSY B0, `(.L_x_2) ;  /* 0x0000033000007945 */ /* 0x000fd80003800000 */
[----:B------:R-:W-:Y:S05]  /*01b0*/  @!P0 BRA `(.L_x_3) ;  /* 0x0000000000c48947 */ /* 0x000fea0003800000 */
[----:B------:R-:W0:Y:S01]  /*01c0*/  S2UR UR8, SR_CgaCtaId ;  /* 0x00000000000879c3 */ /* 0x000e220000008800 */
[----:B------:R-:W-:Y:S01]  /*01d0*/  UMOV UR4, 0x400 ;  /* 0x0000040000047882 */ /* 0x000fe20000000000 */
[----:B------:R-:W-:Y:S01]  /*01e0*/  UMOV UR5, 0x1 ;  /* 0x0000000100057882 */ /* 0x000fe20000000000 */
[----:B------:R-:W-:Y:S02]  /*01f0*/  UMOV UR6, 0x3 ;  /* 0x0000000300067882 */ /* 0x000fe40000000000 */
[----:B------:R-:W-:-:S04]  /*0200*/  UIADD3 UR6, -UR6, 0x100000, URZ ;  /* 0x0010000006067890 */ /* 0x000fc8000fffe13f */
[----:B------:R-:W-:Y:S02]  /*0210*/  USHF.L.U32 UR7, UR6, 0xb, URZ ;  /* 0x0000000b06077899 */ /* 0x000fe4000800063f */
[----:B------:R-:W-:Y:S02]  /*0220*/  USHF.L.U32 UR6, UR6, 0x1, URZ ;  /* 0x0000000106067899 */ /* 0x000fe4000800063f */
[----:B0-----:R-:W-:Y:S02]  /*0230*/  ULEA UR8, UR8, UR4, 0x18 ;  /* 0x0000000408087291 */ /* 0x001fe4000f8ec03f */
[----:B------:R-:W-:-:S04]  /*0240*/  UIADD3 UR4, -UR5, 0x100000, URZ ;  /* 0x0010000005047890 */ /* 0x000fc8000fffe13f */
[----:B------:R-:W-:Y:S02]  /*0250*/  USHF.L.U32 UR5, UR4, 0xb, URZ ;  /* 0x0000000b04057899 */ /* 0x000fe4000800063f */
[----:B------:R-:W-:Y:S01]  /*0260*/  USHF.L.U32 UR4, UR4, 0x1, URZ ;  /* 0x0000000104047899 */ /* 0x000fe2000800063f */
[----:B------:R-:W0:Y:S11]  /*0270*/  FENCE.VIEW.ASYNC.S ;  /* 0x00000000000073c6 */ /* 0x000e360000000000 */
[----:B0-----:R0:W1:Y:S01]  /*0280*/  SYNCS.EXCH.64 URZ, [UR8], UR4 ;  /* 0x00000004083f75b2 */ /* 0x0010620008000100 */
[----:B------:R0:W2:Y:S01]  /*0290*/  SYNCS.EXCH.64 URZ, [UR8+0x90], UR6 ;  /* 0x00009006083f75b2 */ /* 0x0000a20008000100 */
[----:B------:R0:W3:Y:S01]  /*02a0*/  SYNCS.EXCH.64 URZ, [UR8+0x8], UR4 ;  /* 0x00000804083f75b2 */ /* 0x0000e20008000100 */
[----:B------:R0:W4:Y:S01]  /*02b0*/  SYNCS.EXCH.64 URZ, [UR8+0x98], UR6 ;  /* 0x00009806083f75b2 */ /* 0x0001220008000100 */
[----:B------:R0:W0:Y:S01]  /*02c0*/  SYNCS.EXCH.64 URZ, [UR8+0x10], UR4 ;  /* 0x00001004083f75b2 */ /* 0x0000220008000100 */
        /* <DEDUP_REMOVED lines=31> */
[----:B-1234-:R-:W-:Y:S01]  /*04c0*/  NOP ;  /* 0x0000000000007918 */ /* 0x01efe20000000000 */
.L_x_3:
[----:B0-----:R-:W-:Y:S05]  /*04d0*/  BSYNC B0 ;  /* 0x0000000000007941 */ /* 0x001fea0003800000 */
.L_x_2:
[----:B------:R-:W0:Y:S01]  /*04e0*/  SHFL.IDX PT, R13, R2, RZ, 0x1f ;  /* 0x00001fff020d7589 */ /* 0x000e2200000e0000 */
[----:B------:R-:W1:Y:S01]  /*04f0*/  S2UR UR12, SR_CTAID.X ;  /* 0x00000000000c79c3 */ /* 0x000e620000002500 */
[----:B------:R-:W-:Y:S02]  /*0500*/  LOP3.LUT R3, R3, 0xffffff80, RZ, 0xc0, !PT ;  /* 0xffffff8003037812 */ /* 0x000fe400078ec0ff */
[----:B------:R-:W-:Y:S01]  /*0510*/  ELECT P0, URZ, PT ;  /* 0x00000000003f782f */ /* 0x000fe20003800000 */
[----:B------:R2:W3:Y:S01]  /*0520*/  SHFL.IDX PT, R12, R2, RZ, 0x1f ;  /* 0x00001fff020c7589 */ /* 0x0004e200000e0000 */
[----:B------:R-:W-:Y:S01]  /*0530*/  ELECT P1, URZ, PT ;  /* 0x00000000003f782f */ /* 0x000fe20003820000 */
[----:B------:R-:W-:Y:S01]  /*0540*/  NOP ;  /* 0x0000000000007918 */ /* 0x000fe20000000000 */
[----:B------:R-:W-:Y:S01]  /*0550*/  IMAD.IADD R3, R4, 0x1, -R3 ;  /* 0x0000000104037824 */ /* 0x000fe200078e0a03 */
[----:B------:R-:W4:Y:S01]  /*0560*/  S2R R6, SR_CTAID.Y ;  /* 0x0000000000067919 */ /* 0x000f220000002600 */
[----:B------:R-:W-:Y:S01]  /*0570*/  ULDC UR4, c[0x0][0x150] ;  /* 0x0000540000047ab9 */ /* 0x000fe20000000800 */
[----:B------:R-:W5:Y:S01]  /*0580*/  LDC R14, c[0x0][0x144] ;  /* 0x00005100ff0e7b82 */ /* 0x000f620000000800 */
[----:B------:R-:W-:Y:S01]  /*0590*/  UMOV UR11, 0x80 ;  /* 0x00000080000b7882 */ /* 0x000fe20000000000 */
[----:B------:R-:W-:Y:S01]  /*05a0*/  SHF.R.S32.HI R0, RZ, 0x1f, R3 ;  /* 0x0000001fff007819 */ /* 0x000fe20000011403 */
[----:B------:R-:W-:Y:S01]  /*05b0*/  NOP ;  /* 0x0000000000007918 */ /* 0x000fe20000000000 */
[C---:B------:R-:W-:Y:S01]  /*05c0*/  VIADD R35, R10.reuse, 0xffffffff ;  /* 0xffffffff0a237836 */ /* 0x040fe20000000000 */
[----:B------:R-:W-:Y:S01]  /*05d0*/  ISETP.NE.AND P4, PT, R10, RZ, PT ;  /* 0x000000ff0a00720c */ /* 0x000fe20003f85270 */
[----:B------:R-:W-:Y:S01]  /*05e0*/  IMAD.MOV.U32 R89, RZ, RZ, 0x1 ;  /* 0x00000001ff597424 */ /* 0x000fe200078e00ff */
[----:B------:R-:W-:Y:S01]  /*05f0*/  LEA.HI R9, R0, R3, RZ, 0x3 ;  /* 0x0000000300097211 */ /* 0x000fe200078f18ff */
[----:B------:R-:W5:Y:S01]  /*0600*/  LDC R15, c[0x0][0x140] ;  /* 0x00005000ff0f7b82 */ /* 0x000f620000000800 */
[----:B------:R-:W-:-:S02]  /*0610*/  ISETP.GE.U32.AND P6, PT, R35, 0x2, PT ;  /* 0x000000022300780c */ /* 0x000fc40003fc6070 */
[--C-:B------:R-:W-:Y:S02]  /*0620*/  SHF.R.S32.HI R11, RZ, 0x3, R9.reuse ;  /* 0x00000003ff0b7819 */ /* 0x100fe40000011409 */
[----:B--2---:R-:W-:Y:S02]  /*0630*/  SHF.R.S32.HI R2, RZ, 0x1f, R9 ;  /* 0x0000001fff027819 */ /* 0x004fe40000011409 */
[----:B------:R-:W-:Y:S01]  /*0640*/  SHF.R.S32.HI R9, RZ, 0x1f, R8 ;  /* 0x0000001fff097819 */ /* 0x000fe20000011408 */
[----:B------:R-:W2:Y:S01]  /*0650*/  LDC R25, c[0x0][0x148] ;  /* 0x00005200ff197b82 */ /* 0x000ea20000000800 */
[----:B0-----:R-:W-:Y:S02]  /*0660*/  ISETP.NE.OR P0, PT, R13, RZ, !P0 ;  /* 0x000000ff0d00720c */ /* 0x001fe40004705670 */
[----:B-1----:R-:W-:Y:S02]  /*0670*/  I2FP.F32.U32 R13, UR12 ;  /* 0x0000000c000d7c45 */ /* 0x002fe40008201000 */
[----:B------:R-:W-:-:S02]  /*0680*/  LEA.HI R2, R2, R11, RZ, 0x2 ;  /* 0x0000000b02027211 */ /* 0x000fc400078f10ff */
[----:B------:R-:W-:Y:S01]  /*0690*/  LEA.HI R9, R9, R8, RZ, 0x2 ;  /* 0x0000000809097211 */ /* 0x000fe200078f10ff */
[----:B------:R-:W-:Y:S01]  /*06a0*/  FMUL R13, R13, UR4 ;  /* 0x000000040d0d7c20 */ /* 0x000fe20008400000 */
[----:B---3--:R-:W-:Y:S01]  /*06b0*/  ISETP.NE.OR P1, PT, R12, RZ, !P1 ;  /* 0x000000ff0c00720c */ /* 0x008fe20004f25670 */
[----:B------:R-:W-:Y:S01]  /*06c0*/  ULDC UR4, c[0x0][0x154] ;  /* 0x0000550000047ab9 */ /* 0x000fe20000000800 */
[----:B------:R-:W-:Y:S02]  /*06d0*/  LOP3.LUT R12, R2, 0xfffffffc, RZ, 0xc0, !PT ;  /* 0xfffffffc020c7812 */ /* 0x000fe400078ec0ff */
[----:B------:R-:W-:Y:S01]  /*06e0*/  LOP3.LUT R9, R9, 0x3ffffffc, RZ, 0xc0, !PT ;  /* 0x3ffffffc09097812 */ /* 0x000fe200078ec0ff */
[----:B------:R-:W0:Y:S01]  /*06f0*/  F2I.U32.TRUNC.NTZ R13, R13 ;  /* 0x0000000d000d7305 */ /* 0x000e22000020f000 */
[----:B------:R-:W-:Y:S01]  /*0700*/  SHF.R.S32.HI R2, RZ, 0x1f, R5 ;  /* 0x0000001fff027819 */ /* 0x000fe20000011405 */
[----:B------:R-:W-:Y:S01]  /*0710*/  IMAD.IADD R12, R11, 0x1, -R12 ;  /* 0x000000010b0c7824 */ /* 0x000fe200078e0a0c */
[----:B------:R-:W-:Y:S01]  /*0720*/  VOTEU.ALL UP1, P0 ;  /* 0x00000000003f7886 */ /* 0x000fe20000020000 */
[----:B------:R-:W-:Y:S01]  /*0730*/  IMAD.IADD R9, R8, 0x1, -R9 ;  /* 0x0000000108097824 */ /* 0x000fe200078e0a09 */
[----:B------:R-:W-:Y:S01]  /*0740*/  LEA.HI R2, R2, R5, RZ, 0x2 ;  /* 0x0000000502027211 */ /* 0x000fe200078f10ff */
[----:B------:R-:W-:Y:S01]  /*0750*/  VOTEU.ALL UP0, P0 ;  /* 0x00000000003f7886 */ /* 0x000fe20000000000 */
[----:B----4-:R-:W-:Y:S01]  /*0760*/  I2FP.F32.U32 R8, R6 ;  /* 0x0000000600087245 */ /* 0x010fe20000201000 */
[----:B------:R-:W-:Y:S01]  /*0770*/  IMAD R9, R9, 0x4, R12 ;  /* 0x0000000409097824 */ /* 0x000fe200078e020c */
[----:B------:R-:W-:Y:S01]  /*0780*/  LOP3.LUT R2, R2, 0xfffffffc, RZ, 0xc0, !PT ;  /* 0xfffffffc02027812 */ /* 0x000fe200078ec0ff */
[----:B------:R-:W-:Y:S01]  /*0790*/  VOTEU.ALL UP2, P1 ;  /* 0x00000000003f7886 */ /* 0x000fe20000840000 */
[----:B------:R-:W1:Y:S01]  /*07a0*/  @!UP1 S2UR UR7, SR_CgaCtaId ;  /* 0x00000000000799c3 */ /* 0x000e620000008800 */
[----:B------:R-:W-:Y:S01]  /*07b0*/  FMUL R8, R8, UR4 ;  /* 0x0000000408087c20 */ /* 0x000fe20008400000 */
[----:B------:R-:W-:Y:S01]  /*07c0*/  IMAD.SHL.U32 R88, R9, 0x4, RZ ;  /* 0x0000000409587824 */ /* 0x000fe200078e00ff */
[----:B------:R-:W-:Y:S01]  /*07d0*/  UMOV UR4, 0x20 ;  /* 0x0000002000047882 */ /* 0x000fe20000000000 */
[----:B------:R-:W-:Y:S01]  /*07e0*/  IMAD.IADD R5, R5, 0x1, -R2 ;  /* 0x0000000105057824 */ /* 0x000fe200078e0a02 */
[----:B------:R-:W-:Y:S01]  /*07f0*/  LEA.HI R2, R9, R9, RZ, 0x1 ;  /* 0x0000000909027211 */ /* 0x000fe200078f08ff */
[----:B0-----:R-:W-:Y:S01]  /*0800*/  IMAD.MOV R13, RZ, RZ, -R13 ;  /* 0x000000ffff0d7224 */ /* 0x001fe200078e0a0d */
[----:B------:R-:W0:Y:S01]  /*0810*/  F2I.U32.TRUNC.NTZ R8, R8 ;  /* 0x0000000800087305 */ /* 0x000e22000020f000 */
[----:B------:R-:W3:Y:S01]  /*0820*/  @!UP2 S2UR UR10, SR_CgaCtaId ;  /* 0x00000000000aa9c3 */ /* 0x000ee20000008800 */
[----:B------:R-:W-:Y:S01]  /*0830*/  LOP3.LUT R2, R2, 0xfffffffe, RZ, 0xc0, !PT ;  /* 0xfffffffe02027812 */ /* 0x000fe200078ec0ff */
[----:B-----5:R-:W-:Y:S01]  /*0840*/  IMAD R21, R14, R13, UR12 ;  /* 0x0000000c0e157e24 */ /* 0x020fe2000f8e020d */
[----:B------:R-:W-:Y:S01]  /*0850*/  @!UP1 UMOV UR6, 0x400 ;  /* 0x0000040000069882 */ /* 0x000fe20000000000 */
[----:B------:R-:W-:-:S04]  /*0860*/  @!UP1 UIADD3 UR4, -UR4, 0x100000, URZ ;  /* 0x0010000004049890 */ /* 0x000fc8000fffe13f */
[----:B------:R-:W-:Y:S02]  /*0870*/  @!UP1 USHF.L.U32 UR5, UR4, 0xb, URZ ;  /* 0x0000000b04059899 */ /* 0x000fe4000800063f */
[----:B------:R-:W-:Y:S01]  /*0880*/  @!UP1 USHF.L.U32 UR4, UR4, 0x1, URZ ;  /* 0x0000000104049899 */ /* 0x000fe2000800063f */
[C---:B------:R-:W-:Y:S01]  /*0890*/  LOP3.LUT R88, R9.reuse, 0xc, R88, 0x78, !PT ;  /* 0x0000000c09587812 */ /* 0x040fe200078e7858 */
[----:B------:R-:W-:Y:S01]  /*08a0*/  IMAD.IADD R2, R9, 0x1, -R2 ;  /* 0x0000000109027824 */ /* 0x000fe200078e0a02 */
[----:B------:R-:W-:Y:S01]  /*08b0*/  @!UP2 UMOV UR9, 0x400 ;  /* 0x000004000009a882 */ /* 0x000fe20000000000 */
[----:B------:R-:W-:Y:S01]  /*08c0*/  VOTEU.ALL UP3, P1 ;  /* 0x00000000003f7886 */ /* 0x000fe20000860000 */
[----:B------:R-:W-:Y:S01]  /*08d0*/  VOTEU.ALL UP4, P1 ;  /* 0x00000000003f7886 */ /* 0x000fe20000880000 */
[----:B------:R-:W-:Y:S01]  /*08e0*/  VOTEU.ALL UP5, P1 ;  /* 0x00000000003f7886 */ /* 0x000fe200008a0000 */
[----:B------:R-:W-:Y:S01]  /*08f0*/  ISETP.NE.AND P3, PT, R2, R21, PT ;  /* 0x000000150200720c */ /* 0x000fe20003f65270 */
[----:B------:R4:W4:Y:S01]  /*0900*/  SHFL.IDX PT, R14, R7, RZ, 0x1f ;  /* 0x00001fff070e7589 */ /* 0x00092200000e0000 */
[----:B------:R-:W-:Y:S01]  /*0910*/  ISETP.EQ.U32.AND P2, PT, R15, 0x1, PT ;  /* 0x000000010f00780c */ /* 0x000fe20003f42070 */
[----:B0-----:R-:W-:Y:S01]  /*0920*/  IMAD.MOV R20, RZ, RZ, -R8 ;  /* 0x000000ffff147224 */ /* 0x001fe200078e0a08 */
[----:B-1----:R-:W-:-:S02]  /*0930*/  @!UP1 ULEA UR8, UR7, UR6, 0x18 ;  /* 0x0000000607089291 */ /* 0x002fc4000f8ec03f */
[----:B------:R-:W-:-:S04]  /*0940*/  @!UP2 UIADD3 UR6, -UR11, 0x100000, URZ ;  /* 0x001000000b06a890 */ /* 0x000fc8000fffe13f */
[----:B------:R-:W-:Y:S02]  /*0950*/  @!UP2 USHF.L.U32 UR7, UR6, 0xb, URZ ;  /* 0x0000000b0607a899 */ /* 0x000fe4000800063f */
[----:B------:R-:W-:Y:S01]  /*0960*/  @!UP2 USHF.L.U32 UR6, UR6, 0x1, URZ ;  /* 0x000000010606a899 */ /* 0x000fe2000800063f */
[----:B--2---:R-:W-:Y:S01]  /*0970*/  IMAD R9, R25, R20, R6 ;  /* 0x0000001419097224 */ /* 0x004fe200078e0206 */
[----:B------:R-:W-:Y:S01]  /*0980*/  VOTEU.ALL UP1, P0 ;  /* 0x00000000003f7886 */ /* 0x000fe20000020000 */
[----:B------:R-:W-:Y:S01]  /*0990*/  LOP3.LUT P0, RZ, R3, 0x7, RZ, 0xc0, !PT ;  /* 0x0000000703ff7812 */ /* 0x000fe2000780c0ff */
[----:B---3--:R-:W-:Y:S01]  /*09a0*/  @!UP2 ULEA UR9, UR10, UR9, 0x18 ;  /* 0x000000090a09a291 */ /* 0x008fe2000f8ec03f */
[----:B------:R-:W-:Y:S01]  /*09b0*/  @P3 LEA.HI R2, R88, R88, RZ, 0x1 ;  /* 0x0000005858023211 */ /* 0x000fe200078f08ff */
[----:B------:R-:W-:Y:S01]  /*09c0*/  VOTEU.ALL UP2, P1 ;  /* 0x00000000003f7886 */ /* 0x000fe20000840000 */
[----:B------:R-:W-:Y:S01]  /*09d0*/  ISETP.NE.AND P1, PT, R5, 0x3, PT ;  /* 0x000000030500780c */ /* 0x000fe20003f25270 */
[----:B------:R-:W0:Y:S02]  /*09e0*/  FENCE.VIEW.ASYNC.S ;  /* 0x00000000000073c6 */ /* 0x000e240000000000 */
[----:B0-----:R0:W1:Y:S01]  /*09f0*/  @!UP0 SYNCS.EXCH.64 URZ, [UR8+0x150], UR4 ;  /* 0x00015004083f85b2 */ /* 0x0010620008000100 */
[----:B------:R-:W-:-:S02]  /*0a00*/  @P3 SHF.R.S32.HI R2, RZ, 0x1, R2 ;  /* 0x00000001ff023819 */ /* 0x000fc40000011402 */
[----:B------:R-:W-:Y:S02]  /*0a10*/  ISETP.EQ.OR P1, PT, R5, RZ, !P1 ;  /* 0x000000ff0500720c */ /* 0x000fe40004f22670 */
[----:B------:R-:W-:Y:S02]  /*0a20*/  @P3 ISETP.NE.AND P5, PT, R2, R9, PT ;  /* 0x000000090200320c */ /* 0x000fe40003fa5270 */
[----:B------:R-:W-:Y:S02]  /*0a30*/  ISETP.LT.U32.AND P0, PT, R88, 0x4, !P0 ;  /* 0x000000045800780c */ /* 0x000fe40004701070 */
[----:B------:R-:W-:Y:S02]  /*0a40*/  ISETP.EQ.AND P1, PT, R10, RZ, P1 ;  /* 0x000000ff0a00720c */ /* 0x000fe40000f22270 */
[----:B------:R-:W-:Y:S02]  /*0a50*/  SEL R2, RZ, 0x1, !P0 ;  /* 0x00000001ff027807 */ /* 0x000fe40004000000 */
[----:B------:R-:W-:-:S02]  /*0a60*/  @P3 SEL R89, RZ, 0x1, P5 ;  /* 0x00000001ff593807 */ /* 0x000fc40002800000 */
[----:B------:R-:W-:Y:S01]  /*0a70*/  SEL R16, RZ, 0x1, !P1 ;  /* 0x00000001ff107807 */ /* 0x000fe20004800000 */
[----:B------:R0:W2:Y:S01]  /*0a80*/  @!UP1 SYNCS.EXCH.64 URZ, [UR8+0x158], UR4 ;  /* 0x00015804083f95b2 */ /* 0x0000a20008000100 */
[----:B------:R-:W-:Y:S01]  /*0a90*/  NOP ;  /* 0x0000000000007918 */ /* 0x000fe20000000000 */
[----:B------:R-:W-:Y:S02]  /*0aa0*/  LOP3.LUT R89, R89, R2, RZ, 0xc0, !PT ;  /* 0x0000000259597212 */ /* 0x000fe400078ec0ff */
[----:B------:R-:W-:Y:S01]  /*0ab0*/  SEL R16, R16, 0x2, P6 ;  /* 0x0000000210107807 */ /* 0x000fe20003000000 */
[----:B------:R0:W3:Y:S01]  /*0ac0*/  @!UP2 SYNCS.EXCH.64 URZ, [UR9+0x130], UR6 ;  /* 0x00013006093fa5b2 */ /* 0x0000e20008000100 */
[----:B------:R0:W0:Y:S01]  /*0ad0*/  @!UP3 SYNCS.EXCH.64 URZ, [UR9+0x138], UR6 ;  /* 0x00013806093fb5b2 */ /* 0x0000220008000100 */
[----:B------:R0:W0:Y:S01]  /*0ae0*/  @!UP4 SYNCS.EXCH.64 URZ, [UR9+0x140], UR6 ;  /* 0x00014006093fc5b2 */ /* 0x0000220008000100 */
[----:B------:R0:W0:Y:S01]  /*0af0*/  @!UP5 SYNCS.EXCH.64 URZ, [UR9+0x148], UR6 ;  /* 0x00014806093fd5b2 */ /* 0x0000220008000100 */
[----:B------:R-:W-:Y:S01]  /*0b00*/  NOP ;  /* 0x0000000000007918 */ /* 0x000fe20000000000 */
[----:B-1--4-:R-:W-:Y:S05]  /*0b10*/  @!P2 BRA `(.L_x_4) ;  /* 0x000000000008a947 */ /* 0x012fea0003800000 */
[----:B0-23--:R-:W-:Y:S01]  /*0b20*/  UCGABAR_ARV ;  /* 0x00000000000079c7 */ /* 0x00dfe20008000000 */
[----:B------:R-:W-:Y:S05]  /*0b30*/  BRA `(.L_x_5) ;  /* 0x0000000000047947 */ /* 0x000fea0003800000 */
.L_x_4:
[----:B0-23--:R-:W-:Y:S01]  /*0b40*/  NOP ;  /* 0x0000000000007918 */ /* 0x00dfe20000000000 */
.L_x_5:
[----:B------:R-:W-:Y:S01]  /*0b50*/  ULDC.64 UR4, c[0x0][0x598] ;  /* 0x0001660000047ab9 */ /* 0x000fe20000000a00 */
[----:B------:R-:W-:Y:S01]  /*0b60*/  ULDC.64 UR36, c[0x0][0x208] ;  /* 0x0000820000247ab9 */ /* 0x000fe20000000a00 */
[----:B------:R-:W-:-:S04]  /*0b70*/  ISETP.NE.U32.AND P0, PT, RZ, UR4, PT ;  /* 0x00000004ff007c0c */ /* 0x000fc8000bf05070 */
[----:B------:R-:W-:-:S13]  /*0b80*/  ISETP.NE.AND.EX P0, PT, RZ, UR5, PT, P0 ;  /* 0x00000005ff007c0c */ /* 0x000fda000bf05300 */
[----:B------:R-:W-:Y:S05]  /*0b90*/  @!P0 BRA `(.L_x_6) ;  /* 0x00000000001c8947 */ /* 0x000fea0003800000 */
[----:B------:R-:W0:Y:S02]  /*0ba0*/  LDC.64 R8, c[0x0][0x598] ;  /* 0x00016600ff087b82 */ /* 0x000e240000000a00 */
[----:B0-----:R-:W2:Y:S02]  /*0bb0*/  LDG.E.64 R8, desc[UR36][R8.64] ;  /* 0x0000002408087981 */ /* 0x001ea4000c1e1b00 */
[----:B--2---:R-:W-:-:S04]  /*0bc0*/  ISETP.NE.U32.AND P0, PT, R8, RZ, PT ;  /* 0x000000ff0800720c */ /* 0x004fc80003f05070 */
[----:B------:R-:W-:-:S13]  /*0bd0*/  ISETP.NE.AND.EX P0, PT, R9, RZ, PT, P0 ;  /* 0x000000ff0900720c */ /* 0x000fda0003f05300 */
[----:B------:R-:W-:Y:S05]  /*0be0*/  @!P0 BRA `(.L_x_6) ;  /* 0x0000000000088947 */ /* 0x000fea0003800000 */
[----:B------:R0:W5:Y:S01]  /*0bf0*/  LD.E R90, desc[UR36][R8.64] ;  /* 0x00000024085a7980 */ /* 0x000162000c101900 */
[----:B------:R-:W-:Y:S05]  /*0c00*/  BRA `(.L_x_7) ;  /* 0x0000000000247947 */ /* 0x000fea0003800000 */
.L_x_6:
[----:B------:R-:W-:Y:S02]  /*0c10*/  ULDC.64 UR4, c[0x0][0x588] ;  /* 0x0001620000047ab9 */ /* 0x000fe40000000a00 */
[----:B------:R-:W-:-:S04]  /*0c20*/  ISETP.NE.U32.AND P0, PT, RZ, UR4, PT ;  /* 0x00000004ff007c0c */ /* 0x000fc8000bf05070 */
[----:B------:R-:W-:-:S13]  /*0c30*/  ISETP.NE.AND.EX P0, PT, RZ, UR5, PT, P0 ;  /* 0x00000005ff007c0c */ /* 0x000fda000bf05300 */
[----:B------:R-:W-:Y:S05]  /*0c40*/  @!P0 BRA `(.L_x_8) ;  /* 0x00000000000c8947 */ /* 0x000fea0003800000 */
[----:B------:R-:W0:Y:S02]  /*0c50*/  LDC.64 R90, c[0x0][0x588] ;  /* 0x00016200ff5a7b82 */ /* 0x000e240000000a00 */
[----:B0-----:R1:W5:Y:S01]  /*0c60*/  LDG.E R90, desc[UR36][R90.64] ;  /* 0x000000245a5a7981 */ /* 0x001362000c1e1900 */
[----:B------:R-:W-:Y:S05]  /*0c70*/  BRA `(.L_x_7) ;  /* 0x0000000000087947 */ /* 0x000fea0003800000 */
.L_x_8:
[----:B------:R-:W-:Y:S02]  /*0c80*/  ULDC UR4, c[0x0][0x580] ;  /* 0x0001600000047ab9 */ /* 0x000fe40000000800 */
[----:B------:R-:W-:-:S07]  /*0c90*/  IMAD.U32 R90, RZ, RZ, UR4 ;  /* 0x00000004ff5a7e24 */ /* 0x000fce000f8e00ff */
.L_x_7:
[----:B------:R-:W-:Y:S02]  /*0ca0*/  ULDC.64 UR4, c[0x0][0x5a0] ;  /* 0x0001680000047ab9 */ /* 0x000fe40000000a00 */
[----:B------:R-:W-:-:S04]  /*0cb0*/  ISETP.NE.U32.AND P0, PT, RZ, UR4, PT ;  /* 0x00000004ff007c0c */ /* 0x000fc8000bf05070 */
[----:B------:R-:W-:-:S13]  /*0cc0*/  ISETP.NE.AND.EX P0, PT, RZ, UR5, PT, P0 ;  /* 0x00000005ff007c0c */ /* 0x000fda000bf05300 */
[----:B------:R-:W-:Y:S05]  /*0cd0*/  @!P0 BRA `(.L_x_9) ;  /* 0x00000000001c8947 */ /* 0x000fea0003800000 */
[----:B0-----:R-:W0:Y:S02]  /*0ce0*/  LDC.64 R8, c[0x0][0x5a0] ;  /* 0x00016800ff087b82 */ /* 0x001e240000000a00 */
[----:B0-----:R-:W2:Y:S02]  /*0cf0*/  LDG.E.64 R8, desc[UR36][R8.64] ;  /* 0x0000002408087981 */ /* 0x001ea4000c1e1b00 */
[----:B--2---:R-:W-:-:S04]  /*0d00*/  ISETP.NE.U32.AND P0, PT, R8, RZ, PT ;  /* 0x000000ff0800720c */ /* 0x004fc80003f05070 */
[----:B------:R-:W-:-:S13]  /*0d10*/  ISETP.NE.AND.EX P0, PT, R9, RZ, PT, P0 ;  /* 0x000000ff0900720c */ /* 0x000fda0003f05300 */
[----:B------:R-:W-:Y:S05]  /*0d20*/  @!P0 BRA `(.L_x_9) ;  /* 0x0000000000088947 */ /* 0x000fea0003800000 */
[----:B-1----:R0:W5:Y:S01]  /*0d30*/  LD.E R91, desc[UR36][R8.64] ;  /* 0x00000024085b7980 */ /* 0x002162000c101900 */
[----:B------:R-:W-:Y:S05]  /*0d40*/  BRA `(.L_x_10) ;  /* 0x0000000000247947 */ /* 0x000fea0003800000 */
.L_x_9:
[----:B------:R-:W-:Y:S02]  /*0d50*/  ULDC.64 UR4, c[0x0][0x590] ;  /* 0x0001640000047ab9 */ /* 0x000fe40000000a00 */
[----:B------:R-:W-:-:S04]  /*0d60*/  ISETP.NE.U32.AND P0, PT, RZ, UR4, PT ;  /* 0x00000004ff007c0c */ /* 0x000fc8000bf05070 */
[----:B------:R-:W-:-:S13]  /*0d70*/  ISETP.NE.AND.EX P0, PT, RZ, UR5, PT, P0 ;  /* 0x00000005ff007c0c */ /* 0x000fda000bf05300 */
[----:B------:R-:W-:Y:S05]  /*0d80*/  @!P0 BRA `(.L_x_11) ;  /* 0x00000000000c8947 */ /* 0x000fea0003800000 */
[----:B0-----:R-:W1:Y:S02]  /*0d90*/  LDC.64 R8, c[0x0][0x590] ;  /* 0x00016400ff087b82 */ /* 0x001e640000000a00 */
[----:B-1----:R1:W5:Y:S01]  /*0da0*/  LDG.E R91, desc[UR36][R8.64] ;  /* 0x00000024085b7981 */ /* 0x002362000c1e1900 */
[----:B------:R-:W-:Y:S05]  /*0db0*/  BRA `(.L_x_10) ;  /* 0x0000000000087947 */ /* 0x000fea0003800000 */
.L_x_11:
[----:B------:R-:W-:Y:S02]  /*0dc0*/  ULDC UR4, c[0x0][0x584] ;  /* 0x0001610000047ab9 */ /* 0x000fe40000000800 */
[----:B-1----:R-:W-:-:S07]  /*0dd0*/  IMAD.U32 R91, RZ, RZ, UR4 ;  /* 0x00000004ff5b7e24 */ /* 0x002fce000f8e00ff */
.L_x_10:
[----:B------:R-:W2:Y:S01]  /*0de0*/  LDC R2, c[0x0][0x65c] ;  /* 0x00019700ff027b82 */ /* 0x000ea20000000800 */
[----:B------:R-:W-:Y:S01]  /*0df0*/  ULDC UR6, c[0x0][0x28c] ;  /* 0x0000a30000067ab9 */ /* 0x000fe20000000800 */
[----:B------:R-:W-:Y:S01]  /*0e00*/  ISETP.NE.AND P0, PT, R10, 0x2, PT ;  /* 0x000000020a00780c */ /* 0x000fe20003f05270 */
[----:B------:R-:W-:Y:S01]  /*0e10*/  UIADD3 UR6, UR6, 0x1f, URZ ;  /* 0x0000001f06067890 */ /* 0x000fe2000fffe03f */
[----:B01----:R-:W-:Y:S01]  /*0e20*/  IMAD.U32 R8, RZ, RZ, UR12 ;  /* 0x0000000cff087e24 */ /* 0x003fe2000f8e00ff */
[----:B------:R-:W-:Y:S01]  /*0e30*/  UMOV UR38, URZ ;  /* 0x0000003f00267c82 */ /* 0x000fe20008000000 */
[----:B------:R-:W-:Y:S01]  /*0e40*/  IMAD.MOV.U32 R9, RZ, RZ, RZ ;  /* 0x000000ffff097224 */ /* 0x000fe200078e00ff */
[----:B------:R-:W-:Y:S01]  /*0e50*/  USHF.R.S32.HI UR7, URZ, 0x1f, UR6 ;  /* 0x0000001f3f077899 */ /* 0x000fe20008011406 */
[----:B------:R-:W-:Y:S01]  /*0e60*/  UMOV UR39, URZ ;  /* 0x0000003f00277c82 */ /* 0x000fe20008000000 */
[----:B------:R-:W-:Y:S02]  /*0e70*/  ULDC.64 UR8, c[0x0][0x650] ;  /* 0x0001940000087ab9 */ /* 0x000fe40000000a00 */
[----:B------:R-:W-:-:S04]  /*0e80*/  ULEA.HI UR7, UR7, UR6, URZ, 0x5 ;  /* 0x0000000607077291 */ /* 0x000fc8000f8f283f */
[----:B------:R-:W-:Y:S01]  /*0e90*/  USHF.R.S32.HI UR40, URZ, 0x5, UR7 ;  /* 0x000000053f287899 */ /* 0x000fe20008011407 */
[----:B--2---:R-:W-:-:S13]  /*0ea0*/  ISETP.NE.AND P1, PT, R2, 0x1, PT ;  /* 0x000000010200780c */ /* 0x004fda0003f25270 */
[----:B------:R-:W0:Y:S01]  /*0eb0*/  @P1 LDC R19, c[0x0][0x10] ;  /* 0x00000400ff131b82 */ /* 0x000e220000000800 */
[----:B------:R-:W-:Y:S02]  /*0ec0*/  @P1 IMAD.MOV.U32 R7, RZ, RZ, RZ ;  /* 0x000000ffff071224 */ /* 0x000fe400078e00ff */
[----:B------:R-:W-:-:S05]  /*0ed0*/  @P1 IMAD.MOV.U32 R17, RZ, RZ, RZ ;  /* 0x000000ffff111224 */ /* 0x000fca00078e00ff */
[----:B------:R-:W1:Y:S01]  /*0ee0*/  @!P1 LDC R11, c[0x0][0xc] ;  /* 0x00000300ff0b9b82 */ /* 0x000e620000000800 */
[----:B------:R-:W-:Y:S01]  /*0ef0*/  ULDC UR4, c[0x0][0xc] ;  /* 0x0000030000047ab9 */ /* 0x000fe20000000800 */
[----:B------:R-:W-:Y:S02]  /*0f00*/  ULDC UR5, c[0x0][0x10] ;  /* 0x0000040000057ab9 */ /* 0x000fe40000000800 */
[----:B------:R-:W-:-:S04]  /*0f10*/  UIMAD.WIDE.U32 UR4, UR4, UR5, URZ ;  /* 0x00000005040472a5 */ /* 0x000fc8000f8e003f */
[----:B------:R-:W2:Y:S01]  /*0f20*/  LDC R2, c[0x0][0x14] ;  /* 0x00000500ff027b82 */ /* 0x000ea20000000800 */
[----:B0-----:R-:W-:-:S04]  /*0f30*/  @P1 IMAD.WIDE.U32 R18, R19, UR12, R6 ;  /* 0x0000000c13121c25 */ /* 0x001fc8000f8e0006 */
[----:B------:R-:W-:Y:S02]  /*0f40*/  @P1 IMAD.IADD R17, R19, 0x1, R17 ;  /* 0x0000000113111824 */ /* 0x000fe400078e0211 */
[----:B-1----:R-:W-:-:S04]  /*0f50*/  @!P1 IMAD.WIDE.U32 R8, R6, R11, R8 ;  /* 0x0000000b06089225 */ /* 0x002fc800078e0008 */
[----:B------:R-:W-:Y:S02]  /*0f60*/  @!P1 IMAD.MOV.U32 R18, RZ, RZ, R8 ;  /* 0x000000ffff129224 */ /* 0x000fe400078e0008 */
[----:B------:R-:W-:Y:S02]  /*0f70*/  @!P1 IMAD.MOV.U32 R17, RZ, RZ, R9 ;  /* 0x000000ffff119224 */ /* 0x000fe400078e0009 */
[----:B--2---:R-:W-:-:S04]  /*0f80*/  IMAD.WIDE.U32 R12, R2, UR4, RZ ;  /* 0x00000004020c7c25 */ /* 0x004fc8000f8e00ff */
[----:B------:R-:W-:Y:S01]  /*0f90*/  IMAD R23, R2, UR5, RZ ;  /* 0x0000000502177c24 */ /* 0x000fe2000f8e02ff */
[----:B------:R0:W-:Y:S03]  /*0fa0*/  STL.64 [R1], R12 ;  /* 0x0000000c01007387 */ /* 0x0001e60000100a00 */
[----:B------:R-:W-:Y:S01]  /*0fb0*/  IMAD.IADD R23, R13, 0x1, R23 ;  /* 0x000000010d177824 */ /* 0x000fe200078e0217 */
[----:B------:R-:W-:Y:S06]  /*0fc0*/  @P0 BRA `(.L_x_12) ;  /* 0x0000000000200947 */ /* 0x000fec0003800000 */
[----:B------:R-:W-:Y:S01]  /*0fd0*/  UISETP.GE.U32.AND UP0, UPT, UR40, 0x12, UPT ;  /* 0x000000122800788c */ /* 0x000fe2000bf06070 */
[----:B------:R-:W-:Y:S01]  /*0fe0*/  IADD3 R18, P0, R18, R12, RZ ;  /* 0x0000000c12127210 */ /* 0x000fe20007f1e0ff */
[----:B------:R-:W-:Y:S01]  /*0ff0*/  UIMAD.WIDE.U32 UR4, UR40, 0x38e38e39, URZ ;  /* 0x38e38e39280478a5 */ /* 0x000fe2000f8e003f */
[----:B------:R-:W-:-:S03]  /*1000*/  UMOV UR39, URZ ;  /* 0x0000003f00277c82 */ /* 0x000fc60008000000 */
[----:B------:R-:W-:Y:S01]  /*1010*/  USHF.R.U32.HI UR4, URZ, 0x2, UR5 ;  /* 0x000000023f047899 */ /* 0x000fe20008011605 */
[----:B------:R-:W-:-:S03]  /*1020*/  IMAD.X R17, R23, 0x1, R17, P0 ;  /* 0x0000000117117824 */ /* 0x000fc600000e0611 */
[----:B------:R-:W-:Y:S02]  /*1030*/  UIMAD UR38, UR4, -0x12, UR40 ;  /* 0xffffffee042678a4 */ /* 0x000fe4000f8e0228 */
[----:B------:R-:W-:-:S12]  /*1040*/  @UP0 ULOP3.LUT UR39, UR4, 0x1, URZ, 0xc0, !UPT ;  /* 0x0000000104270892 */ /* 0x000fd8000f8ec03f */
.L_x_12:
[----:B------:R-:W-:Y:S01]  /*1050*/  ISETP.GE.U32.AND P0, PT, R18, UR8, PT ;  /* 0x0000000812007c0c */ /* 0x000fe2000bf06070 */
[----:B------:R-:W-:Y:S01]  /*1060*/  IMAD.MOV.U32 R19, RZ, RZ, -0x1 ;  /* 0xffffffffff137424 */ /* 0x000fe200078e00ff */
[----:B------:R-:W-:Y:S01]  /*1070*/  PRMT R8, RZ, 0x7610, R8 ;  /* 0x00007610ff087816 */ /* 0x000fe20000000008 */
[----:B------:R-:W-:Y:S01]  /*1080*/  IMAD.MOV.U32 R22, RZ, RZ, -0x1 ;  /* 0xffffffffff167424 */ /* 0x000fe200078e00ff */
[----:B------:R-:W-:Y:S01]  /*1090*/  ISETP.GE.U32.AND.EX P0, PT, R17, UR9, PT, P0 ;  /* 0x0000000911007c0c */ /* 0x000fe2000bf06100 */
[----:B------:R-:W-:-:S12]  /*10a0*/  IMAD.MOV.U32 R2, RZ, RZ, -0x1 ;  /* 0xffffffffff027424 */ /* 0x000fd800078e00ff */
[----:B------:R-:W-:Y:S05]  /*10b0*/  @P0 BRA `(.L_x_13) ;  /* 0x00000004002c0947 */ /* 0x000fea0003800000 */
[----:B------:R-:W1:Y:S01]  /*10c0*/  LDC.64 R26, c[0x0][0x628] ;  /* 0x00018a00ff1a7b82 */ /* 0x000e620000000a00 */
[----:B------:R-:W-:Y:S02]  /*10d0*/  IMAD.MOV.U32 R8, RZ, RZ, R18 ;  /* 0x000000ffff087224 */ /* 0x000fe400078e0012 */
[----:B------:R-:W-:-:S05]  /*10e0*/  IMAD.MOV.U32 R9, RZ, RZ, R17 ;  /* 0x000000ffff097224 */ /* 0x000fca00078e0011 */
[----:B------:R-:W2:Y:S08]  /*10f0*/  LDC R2, c[0x0][0x630] ;  /* 0x00018c00ff027b82 */ /* 0x000eb00000000800 */
[----:B------:R-:W3:Y:S01]  /*1100*/  LDC.64 R28, c[0x0][0x620] ;  /* 0x00018800ff1c7b82 */ /* 0x000ee20000000a00 */
[----:B-1----:R-:W-:-:S04]  /*1110*/  ISETP.NE.U32.AND P0, PT, R26, RZ, PT ;  /* 0x000000ff1a00720c */ /* 0x002fc80003f05070 */
[----:B------:R-:W-:-:S13]  /*1120*/  ISETP.NE.AND.EX P0, PT, R27, RZ, PT, P0 ;  /* 0x000000ff1b00720c */ /* 0x000fda0003f05300 */
[----:B--23--:R-:W-:Y:S05]  /*1130*/  @!P0 BRA `(.L_x_14) ;  /* 0x0000000000288947 */ /* 0x00cfea0003800000 */
[----:B0-----:R-:W0:Y:S02]  /*1140*/  LDC R13, c[0x0][0x634] ;  /* 0x00018d00ff0d7b82 */ /* 0x001e240000000800 */
[----:B0-----:R-:W-:-:S05]  /*1150*/  IADD3 R13, P0, R18, R13, RZ ;  /* 0x0000000d120d7210 */ /* 0x001fca0007f1e0ff */
[----:B------:R-:W-:-:S04]  /*1160*/  IMAD.X R15, RZ, RZ, R17, P0 ;  /* 0x000000ffff0f7224 */ /* 0x000fc800000e0611 */
[----:B------:R-:W-:-:S04]  /*1170*/  IMAD.WIDE.U32 R8, R15, R26, RZ ;  /* 0x0000001a0f087225 */ /* 0x000fc800078e00ff */
[----:B------:R-:W-:-:S04]  /*1180*/  IMAD.WIDE.U32 R10, P0, R13, R27, R8 ;  /* 0x0000001b0d0a7225 */ /* 0x000fc80007800008 */
[----:B------:R-:W-:-:S04]  /*1190*/  IMAD.WIDE.U32 R8, R13, R26, RZ ;  /* 0x0000001a0d087225 */ /* 0x000fc800078e00ff */
[----:B------:R-:W-:Y:S01]  /*11a0*/  IMAD.X R13, RZ, RZ, RZ, P0 ;  /* 0x000000ffff0d7224 */ /* 0x000fe200000e06ff */
[----:B------:R-:W-:Y:S01]  /*11b0*/  IADD3 RZ, P0, R9, R10, RZ ;  /* 0x0000000a09ff7210 */ /* 0x000fe20007f1e0ff */
[----:B------:R-:W-:-:S04]  /*11c0*/  IMAD.MOV.U32 R12, RZ, RZ, R11 ;  /* 0x000000ffff0c7224 */ /* 0x000fc800078e000b */
[----:B------:R-:W-:-:S08]  /*11d0*/  IMAD.WIDE.U32.X R8, R15, R27, R12, P0 ;  /* 0x0000001b0f087225 */ /* 0x000fd000000e040c */
.L_x_14:
[----:B------:R-:W1:Y:S01]  /*11e0*/  LDC.64 R32, c[0x0][0x640] ;  /* 0x00019000ff207b82 */ /* 0x000e620000000a00 */
[-C--:B------:R-:W-:Y:S01]  /*11f0*/  SHF.R.U64 R30, R8, R2.reuse, R9 ;  /* 0x00000002081e7219 */ /* 0x080fe20000001209 */
[----:B------:R-:W-:Y:S01]  /*1200*/  IMAD.MOV.U32 R19, RZ, RZ, R17 ;  /* 0x000000ffff137224 */ /* 0x000fe200078e0011 */
[----:B------:R-:W-:Y:S01]  /*1210*/  SHF.R.U32.HI R2, RZ, R2, R9 ;  /* 0x00000002ff027219 */ /* 0x000fe20000011609 */
[----:B------:R-:W-:Y:S01]  /*1220*/  IMAD.MOV.U32 R26, RZ, RZ, 0x1 ;  /* 0x00000001ff1a7424 */ /* 0x000fe200078e00ff */
[----:B------:R-:W-:-:S03]  /*1230*/  IADD3 R11, P0, RZ, -R30, RZ ;  /* 0x8000001eff0b7210 */ /* 0x000fc60007f1e0ff */
[----:B------:R-:W2:Y:S02]  /*1240*/  LDC R10, c[0x0][0x618] ;  /* 0x00018600ff0a7b82 */ /* 0x000ea40000000800 */
[----:B------:R-:W-:-:S04]  /*1250*/  IMAD.X R9, RZ, RZ, ~R2, P0 ;  /* 0x000000ffff097224 */ /* 0x000fc800000e0e02 */
[-C--:B------:R-:W-:Y:S02]  /*1260*/  IMAD R2, R9, R28.reuse, RZ ;  /* 0x0000001c09027224 */ /* 0x080fe400078e02ff */
[----:B0-----:R-:W0:Y:S01]  /*1270*/  LDC R13, c[0x0][0x608] ;  /* 0x00018200ff0d7b82 */ /* 0x001e220000000800 */
[----:B------:R-:W-:-:S04]  /*1280*/  IMAD.WIDE.U32 R8, R11, R28, R18 ;  /* 0x0000001c0b087225 */ /* 0x000fc800078e0012 */
[----:B------:R-:W-:Y:S02]  /*1290*/  IMAD R11, R11, R29, R2 ;  /* 0x0000001d0b0b7224 */ /* 0x000fe400078e0202 */
[----:B------:R-:W-:Y:S01]  /*12a0*/  IMAD.MOV.U32 R2, RZ, RZ, -0x1 ;  /* 0xffffffffff027424 */ /* 0x000fe200078e00ff */
[----:B------:R-:W3:Y:S01]  /*12b0*/  LDC R31, c[0x0][0x658] ;  /* 0x00019600ff1f7b82 */ /* 0x000ee20000000800 */
[----:B------:R-:W-:Y:S01]  /*12c0*/  IMAD.IADD R9, R9, 0x1, R11 ;  /* 0x0000000109097824 */ /* 0x000fe200078e020b */
[----:B-1----:R-:W-:-:S04]  /*12d0*/  ISETP.NE.U32.AND P0, PT, R32, RZ, PT ;  /* 0x000000ff2000720c */ /* 0x002fc80003f05070 */
[----:B------:R-:W-:Y:S02]  /*12e0*/  ISETP.NE.AND.EX P0, PT, R33, RZ, PT, P0 ;  /* 0x000000ff2100720c */ /* 0x000fe40003f05300 */
[----:B------:R-:W1:Y:S01]  /*12f0*/  LDC R29, c[0x0][0x600] ;  /* 0x00018000ff1d7b82 */ /* 0x000e620000000800 */
[-CC-:B--2---:R-:W-:Y:S02]  /*1300*/  SHF.R.U64 R27, R8, R10.reuse, R9.reuse ;  /* 0x0000000a081b7219 */ /* 0x184fe40000001209 */
[----:B------:R-:W-:-:S05]  /*1310*/  SHF.R.U32.HI R8, RZ, R10, R9 ;  /* 0x0000000aff087219 */ /* 0x000fca0000011609 */
[----:B------:R-:W2:Y:S01]  /*1320*/  LDC R22, c[0x0][0x648] ;  /* 0x00019200ff167b82 */ /* 0x000ea20000000800 */
[-CC-:B0-----:R-:W-:Y:S02]  /*1330*/  SHF.R.U64 R34, R27, R13.reuse, R8.reuse ;  /* 0x0000000d1b227219 */ /* 0x181fe40000001208 */
[----:B------:R-:W-:-:S05]  /*1340*/  SHF.R.U32.HI R8, RZ, R13, R8 ;  /* 0x0000000dff087219 */ /* 0x000fca0000011608 */
[----:B------:R-:W0:Y:S01]  /*1350*/  LDC R24, c[0x0][0x638] ;  /* 0x00018e00ff187b82 */ /* 0x000e220000000800 */
[-CC-:B---3--:R-:W-:Y:S02]  /*1360*/  SHF.R.U64 R36, R34, R31.reuse, R8.reuse ;  /* 0x0000001f22247219 */ /* 0x188fe40000001208 */
[-C--:B------:R-:W-:Y:S02]  /*1370*/  SHF.L.U32 R2, R2, R31.reuse, RZ ;  /* 0x0000001f02027219 */ /* 0x080fe400000006ff */
[----:B------:R-:W-:Y:S01]  /*1380*/  SHF.R.U32.HI R9, RZ, R31, R8 ;  /* 0x0000001fff097219 */ /* 0x000fe20000011608 */
[----:B------:R-:W-:Y:S01]  /*1390*/  IMAD.MOV.U32 R8, RZ, RZ, R36 ;  /* 0x000000ffff087224 */ /* 0x000fe200078e0024 */
[----:B------:R-:W-:Y:S01]  /*13a0*/  LOP3.LUT R15, RZ, R2, RZ, 0x33, !PT ;  /* 0x00000002ff0f7212 */ /* 0x000fe200078e33ff */
[----:B------:R-:W3:Y:S01]  /*13b0*/  LDC R28, c[0x0][0x610] ;  /* 0x00018400ff1c7b82 */ /* 0x000ee20000000800 */
[----:B------:R-:W-:Y:S05]  /*13c0*/  @!P0 BRA `(.L_x_15) ;  /* 0x0000000000288947 */ /* 0x000fea0003800000 */
[----:B------:R-:W4:Y:S02]  /*13d0*/  LDC R13, c[0x0][0x64c] ;  /* 0x00019300ff0d7b82 */ /* 0x000f240000000800 */
[----:B----4-:R-:W-:-:S05]  /*13e0*/  IADD3 R13, P0, R36, R13, RZ ;  /* 0x0000000d240d7210 */ /* 0x010fca0007f1e0ff */
        /* <DEDUP_REMOVED lines=8> */
.L_x_15:
[----:B--2---:R-:W-:Y:S01]  /*1470*/  SHF.R.U64 R7, R8, R22, R9 ;  /* 0x0000001608077219 */ /* 0x004fe20000001209 */
[----:B-1----:R-:W-:Y:S01]  /*1480*/  VIADD R8, R29, 0xffffffff ;  /* 0xffffffff1d087836 */ /* 0x002fe20000000000 */
[----:B------:R-:W-:Y:S01]  /*1490*/  SHF.L.U32 R2, R26, R31, RZ ;  /* 0x0000001f1a027219 */ /* 0x000fe200000006ff */
[----:B------:R-:W-:Y:S01]  /*14a0*/  @P1 IMAD R21, R25, R20, R6 ;  /* 0x0000001419151224 */ /* 0x000fe200078e0206 */
[----:B------:R-:W-:Y:S01]  /*14b0*/  LOP3.LUT R15, R34, R15, RZ, 0xc0, !PT ;  /* 0x0000000f220f7212 */ /* 0x000fe200078ec0ff */
[----:B------:R-:W-:Y:S01]  /*14c0*/  IMAD.MOV R9, RZ, RZ, -R7 ;  /* 0x000000ffff097224 */ /* 0x000fe200078e0a07 */
[----:B------:R-:W-:-:S03]  /*14d0*/  LOP3.LUT R8, R27, R8, RZ, 0xc0, !PT ;  /* 0x000000081b087212 */ /* 0x000fc600078ec0ff */
[----:B------:R-:W-:Y:S02]  /*14e0*/  IMAD R6, R2, R7, R15 ;  /* 0x0000000702067224 */ /* 0x000fe400078e020f */
[----:B0-----:R-:W-:Y:S02]  /*14f0*/  IMAD R2, R9, R24, R36 ;  /* 0x0000001809027224 */ /* 0x001fe400078e0224 */
[----:B---3--:R-:W-:Y:S02]  /*1500*/  IMAD R19, R6, R28, R21 ;  /* 0x0000001c06137224 */ /* 0x008fe400078e0215 */
[----:B------:R-:W-:Y:S02]  /*1510*/  IMAD R2, R2, R29, R8 ;  /* 0x0000001d02027224 */ /* 0x000fe400078e0208 */
[----:B------:R-:W-:-:S03]  /*1520*/  IMAD.MOV.U32 R6, RZ, RZ, 0x1 ;  /* 0x00000001ff067424 */ /* 0x000fc600078e00ff */
[----:B------:R-:W-:Y:S02]  /*1530*/  SEL R22, R2, R19, !P1 ;  /* 0x0000001302167207 */ /* 0x000fe40004800000 */
[----:B------:R-:W-:Y:S01]  /*1540*/  SEL R19, R19, R2, !P1 ;  /* 0x0000000213137207 */ /* 0x000fe20004800000 */
[----:B------:R-:W-:Y:S01]  /*1550*/  IMAD.MOV.U32 R2, RZ, RZ, R30 ;  /* 0x000000ffff027224 */ /* 0x000fe200078e001e */
[----:B------:R-:W-:-:S07]  /*1560*/  PRMT R8, R6, 0x7610, R8 ;  /* 0x0000761006087816 */ /* 0x000fce0000000008 */
.L_x_13:
[----:B------:R-:W-:Y:S05]  /*1570*/  @!P2 BRA `(.L_x_16) ;  /* 0x00000000000ca947 */ /* 0x000fea0003800000 */
[----:B------:R-:W-:Y:S01]  /*1580*/  UCGABAR_WAIT ;  /* 0x0000000000007dc7 */ /* 0x000fe20008000000 */
[----:B------:R-:W-:Y:S01]  /*1590*/  CCTL.IVALL ;  /* 0x00000000ff00798f */ /* 0x000fe20002000000 */
[----:B------:R-:W-:Y:S05]  /*15a0*/  BRA `(.L_x_17) ;  /* 0x0000000000047947 */ /* 0x000fea0003800000 */
.L_x_16:
[----:B------:R-:W-:Y:S06]  /*15b0*/  BAR.SYNC.DEFER_BLOCKING 0x0 ;  /* 0x0000000000007b1d */ /* 0x000fec0000010000 */
.L_x_17:
[----:B------:R-:W-:Y:S05]  /*15c0*/  @!P4 BRA `(.L_x_18) ;  /* 0x000000540020c947 */ /* 0x000fea0003800000 */
[----:B------:R-:W-:-:S13]  /*15d0*/  ISETP.GT.U32.AND P0, PT, R35, 0x1, PT ;  /* 0x000000012300780c */ /* 0x000fda0003f04070 */
[----:B------:R-:W-:Y:S05]  /*15e0*/  @P0 EXIT ;  /* 0x000000000000094d */ /* 0x000fea0003800000 */
.L_x_19:
[----:B------:R-:W-:-:S08]  /*15f0*/  NOP ;  /* 0x0000000000007918 */ /* 0x000fd00000000000 */
[----:B------:R-:W1:Y:S02]  /*1600*/  USETMAXREG.TRY_ALLOC.CTAPOOL UP0, 0xe8 ;  /* 0x000000e8000079c8 */ /* 0x000e640008000600 */
[----:B-1----:R-:W-:-:S13]  /*1610*/  PLOP3.LUT P0, PT, PT, PT, UP0, 0x80, 0x0 ;  /* 0x000000000000781c */ /* 0x002fda0003f0f008 */
[----:B------:R-:W-:Y:S05]  /*1620*/  @!P0 BRA `(.L_x_19) ;  /* 0xfffffffc00f08947 */ /* 0x000fea000383ffff */
[----:B------:R-:W-:-:S13]  /*1630*/  LOP3.LUT P0, RZ, R8, 0xff, RZ, 0xc0, !PT ;  /* 0x000000ff08ff7812 */ /* 0x000fda000780c0ff */
[----:B------:R-:W-:Y:S05]  /*1640*/  @!P0 EXIT ;  /* 0x000000000000894d */ /* 0x000fea0003800000 */
[----:B------:R-:W1:Y:S01]  /*1650*/  S2UR UR4, SR_CgaCtaId ;  /* 0x00000000000479c3 */ /* 0x000e620000008800 */
[----:B------:R-:W-:Y:S01]  /*1660*/  VIADD R14, R14, 0xffffffff ;  /* 0xffffffff0e0e7836 */ /* 0x000fe20000000000 */
[CC--:B------:R-:W-:Y:S01]  /*1670*/  LEA.HI R4, R0.reuse, R3.reuse, RZ, 0x2 ;  /* 0x0000000300047211 */ /* 0x0c0fe200078f10ff */
[----:B------:R-:W-:Y:S01]  /*1680*/  UMOV UR41, 0x400 ;  /* 0x0000040000297882 */ /* 0x000fe20000000000 */
[----:B------:R-:W-:Y:S01]  /*1690*/  LEA.HI R0, R0, R3, RZ, 0x5 ;  /* 0x0000000300007211 */ /* 0x000fe200078f28ff */
[----:B------:R-:W-:Y:S01]  /*16a0*/  UISETP.LT.AND UP0, UPT, UR40, 0x1, UPT ;  /* 0x000000012800788c */ /* 0x000fe2000bf01270 */
[----:B------:R-:W-:Y:S01]  /*16b0*/  R2UR UR42, R14 ;  /* 0x000000000e2a72ca */ /* 0x000fe200000e0000 */
[----:B------:R-:W-:Y:S01]  /*16c0*/  ULDC UR6, c[0x0][0x284] ;  /* 0x0000a10000067ab9 */ /* 0x000fe20000000800 */
[--C-:B------:R-:W-:Y:S01]  /*16d0*/  SHF.R.S32.HI R92, RZ, 0x2, R4.reuse ;  /* 0x00000002ff5c7819 */ /* 0x100fe20000011404 */
[----:B------:R-:W-:Y:S01]  /*16e0*/  USEL UR43, UR40, 0x1, UP0 ;  /* 0x00000001282b7887 */ /* 0x000fe20008000000 */
[----:B------:R-:W-:Y:S01]  /*16f0*/  SHF.R.S32.HI R5, RZ, 0x1f, R4 ;  /* 0x0000001fff057819 */ /* 0x000fe20000011404 */
[----:B------:R-:W-:Y:S01]  /*1700*/  USHF.L.U32 UR46, UR40, 0x1, URZ ;  /* 0x00000001282e7899 */ /* 0x000fe2000800063f */
[----:B------:R-:W-:Y:S01]  /*1710*/  LOP3.LUT R94, R4, 0xfffffffc, RZ, 0xc0, !PT ;  /* 0xfffffffc045e7812 */ /* 0x000fe200078ec0ff */
[----:B------:R-:W-:Y:S01]  /*1720*/  UIADD3 UR43, -UR43, UR40, URZ ;  /* 0x000000282b2b7290 */ /* 0x000fe2000fffe13f */
[----:B------:R-:W-:-:S02]  /*1730*/  LEA.HI R5, R5, R92, RZ, 0x3 ;  /* 0x0000005c05057211 */ /* 0x000fc400078f18ff */
[----:B------:R-:W-:Y:S01]  /*1740*/  ISETP.NE.AND P0, PT, R14, RZ, PT ;  /* 0x000000ff0e00720c */ /* 0x000fe20003f05270 */
[----:B------:R-:W-:Y:S01]  /*1750*/  IMAD.IADD R94, R3, 0x1, -R94 ;  /* 0x00000001035e7824 */ /* 0x000fe200078e0a5e */
[----:B------:R-:W-:Y:S01]  /*1760*/  LOP3.LUT R5, R5, 0xfffffff8, RZ, 0xc0, !PT ;  /* 0xfffffff805057812 */ /* 0x000fe200078ec0ff */
[----:B------:R-:W-:Y:S01]  /*1770*/  USHF.L.U32 UR42, UR42, 0x3, URZ ;  /* 0x000000032a2a7899 */ /* 0x000fe2000800063f */
[----:B------:R-:W-:Y:S02]  /*1780*/  LOP3.LUT R102, R16, 0x1, RZ, 0xfc, !PT ;  /* 0x0000000110667812 */ /* 0x000fe400078efcff */
[----:B------:R-:W-:Y:S01]  /*1790*/  SEL R103, RZ, 0x1, P0 ;  /* 0x00000001ff677807 */ /* 0x000fe20000000000 */
[----:B------:R-:W-:Y:S01]  /*17a0*/  IMAD.IADD R92, R92, 0x1, -R5 ;  /* 0x000000015c5c7824 */ /* 0x000fe200078e0a05 */
[----:B-1----:R-:W-:Y:S01]  /*17b0*/  ULEA UR41, UR4, UR41, 0x18 ;  /* 0x0000002904297291 */ /* 0x002fe2000f8ec03f */
[----:B------:R-:W-:Y:S01]  /*17c0*/  SHF.R.S32.HI R5, RZ, 0x5, R0 ;  /* 0x00000005ff057819 */ /* 0x000fe20000011400 */
[----:B------:R-:W-:-:S02]  /*17d0*/  IMAD.U32 R96, RZ, RZ, UR42 ;  /* 0x0000002aff607e24 */ /* 0x000fc4000f8e00ff */
[----:B------:R-:W-:Y:S01]  /*17e0*/  UIADD3 UR47, UR41, 0x130, URZ ;  /* 0x00000130292f7890 */ /* 0x000fe2000fffe03f */
[--C-:B------:R-:W-:Y:S01]  /*17f0*/  SHF.R.S32.HI R93, RZ, 0x1f, R92.reuse ;  /* 0x0000001fff5d7819 */ /* 0x100fe2000001145c */
[----:B------:R-:W-:Y:S01]  /*1800*/  UIADD3 UR4, UR41, 0x200, URZ ;  /* 0x0000020029047890 */ /* 0x000fe2000fffe03f */
[C-C-:B------:R-:W-:Y:S01]  /*1810*/  IMAD R99, R5.reuse, -0x10, -R92.reuse ;  /* 0xfffffff005637824 */ /* 0x140fe200078e0a5c */
[----:B------:R-:W-:Y:S01]  /*1820*/  UIADD3 UR5, UR41, 0x12200, URZ ;  /* 0x0001220029057890 */ /* 0x000fe2000fffe03f */
[C---:B------:R-:W-:Y:S01]  /*1830*/  LOP3.LUT R98, R96.reuse, 0x8, RZ, 0xc0, !PT ;  /* 0x0000000860627812 */ /* 0x040fe200078ec0ff */
[----:B------:R-:W-:Y:S01]  /*1840*/  USHF.R.U32.HI UR4, URZ, 0x4, UR4 ;  /* 0x000000043f047899 */ /* 0x000fe20008011604 */
[----:B------:R-:W-:Y:S01]  /*1850*/  IMAD.U32 R95, RZ, RZ, UR47 ;  /* 0x0000002fff5f7e24 */ /* 0x000fe2000f8e00ff */
[----:B------:R-:W-:Y:S01]  /*1860*/  USHF.R.U32.HI UR5, URZ, 0x4, UR5 ;  /* 0x000000043f057899 */ /* 0x000fe20008011605 */
[----:B------:R-:W-:Y:S01]  /*1870*/  IMAD.WIDE R92, R5, 0x10, R92 ;  /* 0x00000010055c7825 */ /* 0x000fe200078e025c */
[----:B------:R-:W-:Y:S01]  /*1880*/  ULOP3.LUT UR4, UR4, 0x3fff, URZ, 0xc0, !UPT ;  /* 0x00003fff04047892 */ /* 0x000fe2000f8ec03f */
[----:B------:R-:W-:Y:S01]  /*1890*/  LOP3.LUT R96, R96, 0x8, RZ, 0xc, !PT ;  /* 0x0000000860607812 */ /* 0x000fe200078e0cff */
[----:B------:R-:W-:Y:S01]  /*18a0*/  ULOP3.LUT UR5, UR5, 0x3fff, URZ, 0xc0, !UPT ;  /* 0x00003fff05057892 */ /* 0x000fe2000f8ec03f */
[----:B------:R-:W-:Y:S01]  /*18b0*/  VIADD R97, R95, UR42 ;  /* 0x0000002a5f617c36 */ /* 0x000fe20008000000 */
[----:B------:R-:W-:Y:S01]  /*18c0*/  LOP3.LUT R98, R98, 0x18, RZ, 0x3c, !PT ;  /* 0x0000001862627812 */ /* 0x000fe200078e3cff */
[----:B------:R-:W-:Y:S01]  /*18d0*/  VIADD R99, R99, UR6 ;  /* 0x0000000663637c36 */ /* 0x000fe20008000000 */
[----:B------:R-:W-:-:S02]  /*18e0*/  ULOP3.LUT UR44, UR4, 0x10000, URZ, 0xfc, !UPT ;  /* 0x00010000042c7892 */ /* 0x000fc4000f8efc3f */
[----:B------:R-:W-:-:S12]  /*18f0*/  ULOP3.LUT UR45, UR5, 0x10000, URZ, 0xfc, !UPT ;  /* 0x00010000052d7892 */ /* 0x000fd8000f8efc3f */
.L_x_167:
[----:B------:R-:W-:Y:S01]  /*1900*/  SHF.L.U32 R0, R103, 0x1f, RZ ;  /* 0x0000001f67007819 */ /* 0x000fe200000006ff */
[----:B------:R-:W-:Y:S02]  /*1910*/  ULDC UR4, c[0x0][0x28c] ;  /* 0x0000a30000047ab9 */ /* 0x000fe40000000800 */
[----:B------:R-:W-:Y:S01]  /*1920*/  ISETP.LT.AND P1, PT, RZ, UR4, PT ;  /* 0x00000004ff007c0c */ /* 0x000fe2000bf21270 */
[----:B------:R-:W1:Y:S02]  /*1930*/  SYNCS.PHASECHK.TRANS64.TRYWAIT P0, [R95+UR42], R0 ;  /* 0x000000005f0075a7 */ /* 0x000e64000800016a */
[----:B-1-34-:R-:W-:Y:S10]  /*1940*/  @!P0 BRA `(.L_x_20) ;  /* 0x00000068008c8947 */ /* 0x01aff40003800000 */
.L_x_203:
[----:B------:R-:W-:Y:S05]  /*1950*/  @P1 BRA `(.L_x_21) ;  /* 0x0000000000401947 */ /* 0x000fea0003800000 */
[----:B-1----:R-:W-:Y:S01]  /*1960*/  MOV R0, 0x0 ;  /* 0x0000000000007802 */ /* 0x002fe20000000f00 */
[----:B------:R-:W-:Y:S01]  /*1970*/  ULDC.64 UR4, c[0x4][0x68] ;  /* 0x01001a0000047ab9 */ /* 0x000fe20000000a00 */
[----:B------:R-:W-:Y:S01]  /*1980*/  ULDC.64 UR6, c[0x4][0x8] ;  /* 0x0100020000067ab9 */ /* 0x000fe20000000a00 */
[----:B------:R-:W-:Y:S01]  /*1990*/  IMAD.U32 R4, RZ, RZ, UR4 ;  /* 0x00000004ff047e24 */ /* 0x000fe2000f8e00ff */
[----:B------:R1:W2:Y:S01]  /*19a0*/  LDC.64 R14, c[0x4][R0] ;  /* 0x01000000000e7b82 */ /* 0x0002a20000000a00 */
[----:B------:R-:W-:Y:S01]  /*19b0*/  IMAD.U32 R5, RZ, RZ, UR5 ;  /* 0x00000005ff057e24 */ /* 0x000fe2000f8e00ff */
[----:B------:R-:W-:Y:S01]  /*19c0*/  ULDC.64 UR4, c[0x4][0x70] ;  /* 0x01001c0000047ab9 */ /* 0x000fe20000000a00 */
[----:B------:R-:W-:Y:S02]  /*19d0*/  IMAD.U32 R10, RZ, RZ, UR6 ;  /* 0x00000006ff0a7e24 */ /* 0x000fe4000f8e00ff */
[----:B------:R-:W-:Y:S02]  /*19e0*/  IMAD.U32 R6, RZ, RZ, UR4 ;  /* 0x00000004ff067e24 */ /* 0x000fe4000f8e00ff */
[----:B------:R-:W-:-:S02]  /*19f0*/  IMAD.U32 R7, RZ, RZ, UR5 ;  /* 0x00000005ff077e24 */ /* 0x000fc4000f8e00ff */
[----:B------:R-:W-:Y:S02]  /*1a00*/  IMAD.U32 R11, RZ, RZ, UR7 ;  /* 0x00000007ff0b7e24 */ /* 0x000fe4000f8e00ff */
[----:B------:R-:W-:Y:S02]  /*1a10*/  IMAD.MOV.U32 R8, RZ, RZ, 0x1e1 ;  /* 0x000001e1ff087424 */ /* 0x000fe400078e00ff */
[----:B0-----:R-:W-:Y:S02]  /*1a20*/  IMAD.MOV.U32 R12, RZ, RZ, 0x1 ;  /* 0x00000001ff0c7424 */ /* 0x001fe400078e00ff */
[----:B-1----:R-:W-:-:S07]  /*1a30*/  IMAD.MOV.U32 R13, RZ, RZ, RZ ;  /* 0x000000ffff0d7224 */ /* 0x002fce00078e00ff */
[----:B------:R-:W-:-:S07]  /*1a40*/  LEPC R20, `(.L_x_21) ;  /* 0x000000001014794e */ /* 0x000fce0000000000 */
[----:B--2--5:R-:W-:Y:S05]  /*1a50*/  CALL.ABS.NOINC R14 ;  /* 0x000000000e007343 */ /* 0x024fea0003c00000 */
.L_x_21:
[----:B------:R-:W-:-:S13]  /*1a60*/  ISETP.NE.AND P0, PT, R102, 0x3, PT ;  /* 0x000000036600780c */ /* 0x000fda0003f05270 */
[----:B------:R-:W-:Y:S05]  /*1a70*/  @!P0 BRA `(.L_x_22) ;  /* 0x0000000000048947 */ /* 0x000fea0003800000 */
[----:B------:R-:W-:Y:S01]  /*1a80*/  BPT.TRAP 0x1 ;  /* 0x000000040000795c */ /* 0x000fe20000300000 */
.L_x_22:
[----:B------:R-:W-:Y:S02]  /*1a90*/  IMAD.U32 R3, RZ, RZ, UR38 ;  /* 0x00000026ff037e24 */ /* 0x000fe4000f8e00ff */
[----:B-1----:R-:W-:-:S03]  /*1aa0*/  IMAD.U32 R0, RZ, RZ, UR39 ;  /* 0x00000027ff007e24 */ /* 0x002fc6000f8e00ff */
[----:B------:R-:W-:Y:S02]  /*1ab0*/  LEA R3, R3, UR41, 0x3 ;  /* 0x0000002903037c11 */ /* 0x000fe4000f8e18ff */
[----:B------:R-:W-:-:S04]  /*1ac0*/  SHF.L.U32 R0, R0, 0x1f, RZ ;  /* 0x0000001f00007819 */ /* 0x000fc800000006ff */
[----:B------:R1:W2:Y:S01]  /*1ad0*/  SYNCS.PHASECHK.TRANS64.TRYWAIT P1, [R3+URZ], R0 ;  /* 0x00000000030075a7 */ /* 0x0002a2000802017f */
[----:B------:R-:W-:Y:S05]  /*1ae0*/  @!P0 BRA `(.L_x_23) ;  /* 0x0000000000048947 */ /* 0x000fea0003800000 */
[----:B------:R-:W-:Y:S01]  /*1af0*/  BPT.TRAP 0x1 ;  /* 0x000000040000795c */ /* 0x000fe20000300000 */
.L_x_23:
[----:B--2---:R-:W-:Y:S05]  /*1b00*/  @P1 BRA `(.L_x_24) ;  /* 0x0000000000081947 */ /* 0x004fea0003800000 */
[----:B------:R-:W2:Y:S02]  /*1b10*/  SYNCS.PHASECHK.TRANS64.TRYWAIT P1, [R3+URZ], R0 ;  /* 0x00000000030075a7 */ /* 0x000ea4000802017f */
[----:B--2---:R-:W-:Y:S05]  /*1b20*/  @!P1 BRA `(.L_x_25) ;  /* 0x0000006800289947 */ /* 0x004fea0003800000 */
.L_x_24:
[----:B------:R-:W-:Y:S05]  /*1b30*/  WARPSYNC.ALL ;  /* 0x0000000000007948 */ /* 0x000fea0003800000 */
[----:B------:R-:W-:Y:S01]  /*1b40*/  ULEA UR4, UR38, UR44, 0x8 ;  /* 0x0000002c26047291 */ /* 0x000fe2000f8e403f */
[----:B------:R-:W-:Y:S01]  /*1b50*/  WARPGROUP.ARRIVE ;  /* 0x00000000000079c5 */ /* 0x000fe20000000000 */
[----:B------:R-:W-:Y:S01]  /*1b60*/  ULEA UR6, UR38, UR45, 0x9 ;  /* 0x0000002d26067291 */ /* 0x000fe2000f8e483f */
[----:B-12---:R-:W-:Y:S01]  /*1b70*/  IMAD.U32 R0, RZ, RZ, UR43 ;  /* 0x0000002bff007e24 */ /* 0x006fe2000f8e00ff */
[----:B------:R-:W-:Y:S01]  /*1b80*/  UMOV UR5, 0x80000020 ;  /* 0x8000002000057882 */ /* 0x000fe20000000000 */
[----:B------:R-:W-:-:S03]  /*1b90*/  UMOV UR7, 0x80000020 ;  /* 0x8000002000077882 */ /* 0x000fc60000000000 */
[----:B------:R-:W-:-:S03]  /*1ba0*/  ISETP.GE.AND P1, PT, R0, 0x1, PT ;  /* 0x000000010000780c */ /* 0x000fc60003f26270 */
[----:B------:R-:W-:Y:S01]  /*1bb0*/  HGMMA.64x128x16.F32 R24, gdesc[UR4], RZ, !UPT, gsb0 ;  /* 0x01e00000041879f0 */ /* 0x000fe2000c0008ff */
[----:B------:R-:W-:Y:S02]  /*1bc0*/  UIADD3 UR4, UR4, 0x2, URZ ;  /* 0x0000000204047890 */ /* 0x000fe4000fffe03f */
[----:B------:R-:W-:Y:S01]  /*1bd0*/  UIADD3 UR6, UR6, 0x2, URZ ;  /* 0x0000000206067890 */ /* 0x000fe2000fffe03f */
[----:B------:R-:W-:Y:S01]  /*1be0*/  UMOV UR5, 0x80000020 ;  /* 0x8000002000057882 */ /* 0x000fe20000000000 */
[----:B------:R-:W-:Y:S01]  /*1bf0*/  UMOV UR7, 0x80000020 ;  /* 0x8000002000077882 */ /* 0x000fe20000000000 */
[----:B------:R-:W-:Y:S02]  /*1c00*/  WARPGROUP.DEPBAR.LE gsb0, 0x0 ;  /* 0x00008000000079c5 */ /* 0x000fe40000010000 */
[----:B------:R-:W-:-:S06]  /*1c10*/  WARPGROUP.ARRIVE ;  /* 0x00000000000079c5 */ /* 0x000fcc0000000000 */
[----:B------:R-:W-:Y:S03]  /*1c20*/  HGMMA.64x128x16.F32 R24, gdesc[UR4], R24, gsb0 ;  /* 0x01e00000041879f0 */ /* 0x000fe60008000818 */
[----:B------:R-:W-:Y:S02]  /*1c30*/  WARPGROUP.DEPBAR.LE gsb0, 0x0 ;  /* 0x00008000000079c5 */ /* 0x000fe40000010000 */
[----:B------:R-:W-:Y:S05]  /*1c40*/  @!P1 BRA `(.L_x_26) ;  /* 0x0000000000d49947 */ /* 0x000fea0003800000 */
[----:B------:R-:W-:Y:S01]  /*1c50*/  UIADD3 UR4, UR38, 0x1, URZ ;  /* 0x0000000126047890 */ /* 0x000fe2000fffe03f */
[----:B------:R-:W-:Y:S02]  /*1c60*/  IMAD.U32 R0, RZ, RZ, UR43 ;  /* 0x0000002bff007e24 */ /* 0x000fe4000f8e00ff */
[----:B------:R-:W-:Y:S01]  /*1c70*/  IMAD.U32 R3, RZ, RZ, UR38 ;  /* 0x00000026ff037e24 */ /* 0x000fe2000f8e00ff */
[----:B------:R-:W-:-:S04]  /*1c80*/  UISETP.NE.AND UP0, UPT, UR4, 0x12, UPT ;  /* 0x000000120400788c */ /* 0x000fc8000bf05270 */
[----:B------:R-:W-:Y:S02]  /*1c90*/  USEL UR5, URZ, 0x1, UP0 ;  /* 0x000000013f057887 */ /* 0x000fe40008000000 */
[----:B------:R-:W-:Y:S02]  /*1ca0*/  USEL UR8, UR4, URZ, UP0 ;  /* 0x0000003f04087287 */ /* 0x000fe40008000000 */
[----:B------:R-:W-:-:S06]  /*1cb0*/  ULOP3.LUT UR5, UR39, UR5, URZ, 0x3c, !UPT ;  /* 0x0000000527057292 */ /* 0x000fcc000f8e3c3f */
[----:B------:R-:W-:-:S07]  /*1cc0*/  IMAD.U32 R6, RZ, RZ, UR5 ;  /* 0x00000005ff067e24 */ /* 0x000fce000f8e00ff */
.L_x_33:
[----:B------:R-:W-:Y:S05]  /*1cd0*/  @!P0 BRA `(.L_x_27) ;  /* 0x0000000000048947 */ /* 0x000fea0003800000 */
[----:B------:R-:W-:Y:S01]  /*1ce0*/  BPT.TRAP 0x1 ;  /* 0x000000040000795c */ /* 0x000fe20000300000 */
.L_x_27:
[----:B------:R-:W-:Y:S01]  /*1cf0*/  ULEA UR4, UR8, UR41, 0x3 ;  /* 0x0000002908047291 */ /* 0x000fe2000f8e183f */
[----:B------:R-:W-:-:S08]  /*1d00*/  SHF.L.U32 R4, R6, 0x1f, RZ ;  /* 0x0000001f06047819 */ /* 0x000fd000000006ff */
[----:B------:R1:W2:Y:S01]  /*1d10*/  SYNCS.PHASECHK.TRANS64.TRYWAIT P1, [UR4], R4 ;  /* 0x00000004ff0075a7 */ /* 0x0002a20008020144 */
[----:B------:R-:W-:Y:S05]  /*1d20*/  @!P0 BRA `(.L_x_28) ;  /* 0x0000000000048947 */ /* 0x000fea0003800000 */
[----:B------:R-:W-:Y:S01]  /*1d30*/  BPT.TRAP 0x1 ;  /* 0x000000040000795c */ /* 0x000fe20000300000 */
.L_x_28:
[----:B--2---:R-:W-:Y:S05]  /*1d40*/  @P1 BRA `(.L_x_29) ;  /* 0x0000000000081947 */ /* 0x004fea0003800000 */
[----:B------:R-:W2:Y:S02]  /*1d50*/  SYNCS.PHASECHK.TRANS64.TRYWAIT P1, [UR4], R4 ;  /* 0x00000004ff0075a7 */ /* 0x000ea40008020144 */
[----:B--2---:R-:W-:Y:S05]  /*1d60*/  @!P1 BRA `(.L_x_30) ;  /* 0x0000006400ac9947 */ /* 0x004fea0003800000 */
.L_x_29:
[----:B------:R-:W-:Y:S01]  /*1d70*/  ULEA UR4, UR8, UR44, 0x8 ;  /* 0x0000002c08047291 */ /* 0x000fe2000f8e403f */
[----:B------:R-:W-:Y:S01]  /*1d80*/  WARPGROUP.ARRIVE ;  /* 0x00000000000079c5 */ /* 0x000fe20000000000 */
[----:B------:R-:W-:Y:S01]  /*1d90*/  ULEA UR6, UR8, UR45, 0x9 ;  /* 0x0000002d08067291 */ /* 0x000fe2000f8e483f */
[----:B------:R-:W-:Y:S01]  /*1da0*/  UMOV UR5, 0x80000020 ;  /* 0x8000002000057882 */ /* 0x000fe20000000000 */
[----:B------:R-:W-:-:S07]  /*1db0*/  UMOV UR7, 0x80000020 ;  /* 0x8000002000077882 */ /* 0x000fce0000000000 */
[----:B------:R-:W-:Y:S01]  /*1dc0*/  HGMMA.64x128x16.F32 R24, gdesc[UR4], R24, gsb0 ;  /* 0x01e00000041879f0 */ /* 0x000fe20008000818 */
        /* <DEDUP_REMOVED lines=9> */
[----:B------:R-:W-:Y:S01]  /*1e60*/  BPT.TRAP 0x1 ;  /* 0x000000040000795c */ /* 0x000fe20000300000 */
.L_x_31:
[----:B------:R-:W-:-:S13]  /*1e70*/  ISETP.NE.AND P1, PT, R89, RZ, PT ;  /* 0x000000ff5900720c */ /* 0x000fda0003f25270 */
[----:B-12---:R-:W-:-:S05]  /*1e80*/  @P1 LEA R4, R3, UR41, 0x3 ;  /* 0x0000002903041c11 */ /* 0x006fca000f8e18ff */
[----:B------:R-:W-:-:S05]  /*1e90*/  @P1 VIADD R5, R4, 0x90 ;  /* 0x0000009004051836 */ /* 0x000fca0000000000 */
[----:B------:R-:W-:-:S04]  /*1ea0*/  @P1 PRMT R5, R88, 0x654, R5 ;  /* 0x0000065458051816 */ /* 0x000fc80000000005 */
[----:B------:R1:W-:Y:S01]  /*1eb0*/  @P1 SYNCS.ARRIVE.TRANS64.RED.A1T0 RZ, [R5+URZ], RZ ;  /* 0x000000ff05ff19a7 */ /* 0x0003e2000810043f */
[----:B------:R-:W-:-:S13]  /*1ec0*/  ISETP.GT.U32.AND P1, PT, R16, 0x1, PT ;  /* 0x000000011000780c */ /* 0x000fda0003f24070 */
[----:B-1----:R-:W-:Y:S05]  /*1ed0*/  @P1 BRA `(.L_x_32) ;  /* 0x0000000000041947 */ /* 0x002fea0003800000 */
[----:B------:R-:W-:Y:S01]  /*1ee0*/  BPT.TRAP 0x1 ;  /* 0x000000040000795c */ /* 0x000fe20000300000 */
.L_x_32:
[----:B------:R-:W-:Y:S01]  /*1ef0*/  UIADD3 UR8, UR8, 0x1, URZ ;  /* 0x0000000108087890 */ /* 0x000fe2000fffe03f */
[C---:B------:R-:W-:Y:S01]  /*1f00*/  ISETP.GT.AND P2, PT, R0.reuse, 0x1, PT ;  /* 0x000000010000780c */ /* 0x040fe20003f44270 */
[----:B------:R-:W-:Y:S02]  /*1f10*/  VIADD R3, R3, 0x1 ;  /* 0x0000000103037836 */ /* 0x000fe40000000000 */
[----:B------:R-:W-:Y:S01]  /*1f20*/  UISETP.NE.AND UP0, UPT, UR8, 0x12, UPT ;  /* 0x000000120800788c */ /* 0x000fe2000bf05270 */
[----:B------:R-:W-:Y:S02]  /*1f30*/  VIADD R0, R0, 0xffffffff ;  /* 0xffffffff00007836 */ /* 0x000fe40000000000 */
[C---:B------:R-:W-:Y:S01]  /*1f40*/  ISETP.NE.AND P1, PT, R3.reuse, 0x12, PT ;  /* 0x000000120300780c */ /* 0x040fe20003f25270 */
[----:B------:R-:W-:Y:S02]  /*1f50*/  USEL UR4, URZ, 0x1, UP0 ;  /* 0x000000013f047887 */ /* 0x000fe40008000000 */
[----:B------:R-:W-:Y:S01]  /*1f60*/  USEL UR8, UR8, URZ, UP0 ;  /* 0x0000003f08087287 */ /* 0x000fe20008000000 */
[----:B------:R-:W-:-:S03]  /*1f70*/  SEL R3, R3, RZ, P1 ;  /* 0x000000ff03037207 */ /* 0x000fc60000800000 */
[----:B------:R-:W-:Y:S01]  /*1f80*/  LOP3.LUT R6, R6, UR4, RZ, 0x3c, !PT ;  /* 0x0000000406067c12 */ /* 0x000fe2000f8e3cff */
[----:B------:R-:W-:Y:S07]  /*1f90*/  @P2 BRA `(.L_x_33) ;  /* 0xfffffffc004c2947 */ /* 0x000fee000383ffff */
.L_x_26:
[----:B------:R-:W1:Y:S01]  /*1fa0*/  LDC R0, c[0x0][0x28c] ;  /* 0x0000a300ff007b82 */ /* 0x000e620000000800 */
[----:B------:R2:W-:Y:S01]  /*1fb0*/  SYNCS.ARRIVE.TRANS64.A1T0 RZ, [R96+UR47], RZ ;  /* 0x000000ff60ff79a7 */ /* 0x0005e2000810002f */
[----:B-1----:R-:W-:-:S13]  /*1fc0*/  ISETP.GE.AND P1, PT, R0, 0x1, PT ;  /* 0x000000010000780c */ /* 0x002fda0003f26270 */
[----:B--2---:R-:W-:Y:S05]  /*1fd0*/  @!P1 BRA `(.L_x_34) ;  /* 0x0000000000449947 */ /* 0x004fea0003800000 */
[----:B------:R-:W-:Y:S05]  /*1fe0*/  @!P0 BRA `(.L_x_35) ;  /* 0x0000000000048947 */ /* 0x000fea0003800000 */
[----:B------:R-:W-:Y:S01]  /*1ff0*/  BPT.TRAP 0x1 ;  /* 0x000000040000795c */ /* 0x000fe20000300000 */
.L_x_35:
[----:B------:R-:W-:-:S13]  /*2000*/  ISETP.NE.AND P0, PT, R89, RZ, PT ;  /* 0x000000ff5900720c */ /* 0x000fda0003f05270 */
[----:B------:R-:W-:-:S05]  /*2010*/  VOTEU.ANY UP0, P0 ;  /* 0x00000000003f7886 */ /* 0x000fca0000000100 */
[----:B------:R-:W-:-:S06]  /*2020*/  @UP0 UIADD3 UR4, UR43, UR38, URZ ;  /* 0x000000262b040290 */ /* 0x000fcc000fffe03f */
[----:B------:R-:W-:Y:S02]  /*2030*/  IMAD.U32 R4, RZ, RZ, UR4 ;  /* 0x00000004ff047e24 */ /* 0x000fe4000f8e00ff */
[----:B------:R-:W-:Y:S02]  /*2040*/  IMAD.U32 R3, RZ, RZ, UR4 ;  /* 0x00000004ff037e24 */ /* 0x000fe4000f8e00ff */
[----:B------:R-:W-:-:S05]  /*2050*/  @P0 IMAD.WIDE.U32 R4, R4, 0x38e38e39, RZ ;  /* 0x38e38e3904040825 */ /* 0x000fca00078e00ff */
[----:B------:R-:W-:-:S05]  /*2060*/  @P0 SHF.R.U32.HI R0, RZ, 0x2, R5 ;  /* 0x00000002ff000819 */ /* 0x000fca0000011605 */
[----:B------:R-:W-:-:S05]  /*2070*/  @P0 IMAD R0, R0, -0x12, R3 ;  /* 0xffffffee00000824 */ /* 0x000fca00078e0203 */
[----:B------:R-:W-:-:S05]  /*2080*/  @P0 LEA R0, R0, UR41, 0x3 ;  /* 0x0000002900000c11 */ /* 0x000fca000f8e18ff */
[----:B------:R-:W-:-:S05]  /*2090*/  @P0 VIADD R3, R0, 0x90 ;  /* 0x0000009000030836 */ /* 0x000fca0000000000 */
[----:B------:R-:W-:-:S04]  /*20a0*/  @P0 PRMT R3, R88, 0x654, R3 ;  /* 0x0000065458030816 */ /* 0x000fc80000000003 */
[----:B------:R1:W-:Y:S01]  /*20b0*/  @P0 SYNCS.ARRIVE.TRANS64.RED.A1T0 RZ, [R3+URZ], RZ ;  /* 0x000000ff03ff09a7 */ /* 0x0003e2000810043f */
[----:B------:R-:W-:-:S13]  /*20c0*/  ISETP.GT.U32.AND P0, PT, R16, 0x1, PT ;  /* 0x000000011000780c */ /* 0x000fda0003f04070 */
[----:B-1----:R-:W-:Y:S05]  /*20d0*/  @P0 BRA `(.L_x_34) ;  /* 0x0000000000040947 */ /* 0x002fea0003800000 */
[----:B------:R-:W-:Y:S01]  /*20e0*/  BPT.TRAP 0x1 ;  /* 0x000000040000795c */ /* 0x000fe20000300000 */
.L_x_34:
[----:B------:R-:W-:Y:S01]  /*20f0*/  SHF.L.U32 R0, R103, 0x1f, RZ ;  /* 0x0000001f67007819 */ /* 0x000fe200000006ff */
[----:B------:R-:W-:Y:S01]  /*2100*/  UIADD3 UR38, UR46, UR38, URZ ;  /* 0x000000262e267290 */ /* 0x000fe2000fffe03f */
[----:B------:R-:W1:Y:S01]  /*2110*/  LDC R9, c[0x0][0x288] ;  /* 0x0000a200ff097b82 */ /* 0x000e620000000800 */
[----:B------:R-:W-:Y:S01]  /*2120*/  UISETP.GE.U32.AND UP1, UPT, UR46, 0x12, UPT ;  /* 0x000000122e00788c */ /* 0x000fe2000bf26070 */
[----:B------:R-:W-:Y:S01]  /*2130*/  IMAD.SHL.U32 R10, R94, 0x2, RZ ;  /* 0x000000025e0a7824 */ /* 0x000fe200078e00ff */
[----:B------:R-:W-:Y:S02]  /*2140*/  UISETP.GT.U32.AND UP0, UPT, UR38, 0x11, UPT ;  /* 0x000000112600788c */ /* 0x000fe4000bf04070 */
[----:B------:R-:W-:Y:S02]  /*2150*/  UIMAD.WIDE.U32 UR4, UR38, 0x38e38e39, URZ ;  /* 0x38e38e39260478a5 */ /* 0x000fe4000f8e003f */
[----:B------:R-:W-:Y:S01]  /*2160*/  UISETP.LT.U32.AND UP0, UPT, UR46, 0x12, UP0 ;  /* 0x000000122e00788c */ /* 0x000fe20008701070 */
[----:B------:R-:W2:Y:S01]  /*2170*/  SYNCS.PHASECHK.TRANS64.TRYWAIT P0, [R95+UR42+0x10], R0 ;  /* 0x000010005f0075a7 */ /* 0x000ea2000800016a */
[----:B------:R-:W-:Y:S01]  /*2180*/  USHF.R.U32.HI UR4, URZ, 0x2, UR5 ;  /* 0x000000023f047899 */ /* 0x000fe20008011605 */
[----:B------:R-:W-:Y:S01]  /*2190*/  SHF.R.S32.HI R11, RZ, 0x1f, R10 ;  /* 0x0000001fff0b7819 */ /* 0x000fe2000001140a */
[----:B------:R-:W-:-:S02]  /*21a0*/  USEL UR6, URZ, 0x1, !UP0 ;  /* 0x000000013f067887 */ /* 0x000fc4000c000000 */
[----:B------:R-:W-:Y:S02]  /*21b0*/  UIMAD UR38, UR4, -0x12, UR38 ;  /* 0xffffffee042678a4 */ /* 0x000fe4000f8e0226 */
[----:B------:R-:W-:-:S04]  /*21c0*/  ULOP3.LUT UR39, UR39, UR6, URZ, 0x3c, !UPT ;  /* 0x0000000627277292 */ /* 0x000fc8000f8e3c3f */
[----:B------:R-:W-:Y:S01]  /*21d0*/  @UP1 ULOP3.LUT UR39, UR39, 0x1, UR4, 0x78, !UPT ;  /* 0x0000000127271892 */ /* 0x000fe2000f8e7804 */
[----:B-12---:R-:W-:Y:S11]  /*21e0*/  @!P0 BRA `(.L_x_36) ;  /* 0x0000006000a48947 */ /* 0x006ff60003800000 */
.L_x_204:
[----:B-1----:R-:W-:Y:S01]  /*21f0*/  IMAD.SHL.U32 R0, R19, 0x40, RZ ;  /* 0x0000004013007824 */ /* 0x002fe200078e00ff */
[----:B------:R-:W-:Y:S01]  /*2200*/  ULDC UR6, c[0x0][0x284] ;  /* 0x0000a10000067ab9 */ /* 0x000fe20000000800 */
[----:B------:R-:W-:Y:S01]  /*2210*/  IMAD.SHL.U32 R20, R22, 0x80, RZ ;  /* 0x0000008016147824 */ /* 0x000fe200078e00ff */
[----:B0-----:R-:W-:Y:S01]  /*2220*/  SHF.R.S32.HI R13, RZ, 0x1f, R2 ;  /* 0x0000001fff0d7819 */ /* 0x001fe20000011402 */
[----:B------:R-:W-:Y:S01]  /*2230*/  ULDC.64 UR4, c[0x0][0x5d0] ;  /* 0x0001740000047ab9 */ /* 0x000fe20000000a00 */
[----:B------:R-:W-:Y:S01]  /*2240*/  ISETP.GE.AND P0, PT, R0, UR6, PT ;  /* 0x0000000600007c0c */ /* 0x000fe2000bf06270 */
[----:B------:R-:W-:Y:S01]  /*2250*/  IMAD.WIDE.U32 R4, R2, UR4, R10 ;  /* 0x0000000402047c25 */ /* 0x000fe2000f8e000a */
[----:B------:R-:W-:Y:S02]  /*2260*/  SHF.R.S32.HI R21, RZ, 0x1f, R20 ;  /* 0x0000001fff157819 */ /* 0x000fe40000011414 */
[C---:B------:R-:W-:Y:S01]  /*2270*/  ISETP.GE.OR P0, PT, R20.reuse, R9, P0 ;  /* 0x000000091400720c */ /* 0x040fe20000706670 */
[----:B------:R-:W-:Y:S01]  /*2280*/  IMAD R3, R13, UR4, RZ ;  /* 0x000000040d037c24 */ /* 0x000fe2000f8e02ff */
[----:B------:R-:W-:-:S03]  /*2290*/  IADD3 R4, P1, R20, R4, RZ ;  /* 0x0000000414047210 */ /* 0x000fc60007f3e0ff */
[----:B------:R-:W-:-:S05]  /*22a0*/  IMAD R3, R2, UR5, R3 ;  /* 0x0000000502037c24 */ /* 0x000fca000f8e0203 */
[----:B------:R-:W-:-:S03]  /*22b0*/  IADD3.X R5, R21, R5, R3, P1, !PT ;  /* 0x0000000515057210 */ /* 0x000fc60000ffe403 */
[----:B------:R-:W-:Y:S05]  /*22c0*/  @P0 BRA `(.L_x_37) ;  /* 0x0000004000300947 */ /* 0x000fea0003800000 */
[----:B------:R-:W0:Y:S01]  /*22d0*/  LDC.64 R6, c[0x0][0x5c8] ;  /* 0x00017200ff067b82 */ /* 0x000e220000000a00 */
[----:B-----5:R-:W-:Y:S01]  /*22e0*/  FSETP.NEU.AND P0, PT, R91, RZ, PT ;  /* 0x000000ff5b00720b */ /* 0x020fe20003f0d000 */
[----:B------:R-:W-:Y:S01]  /*22f0*/  IMAD R3, R94, -0x2, R9 ;  /* 0xfffffffe5e037824 */ /* 0x000fe200078e0209 */
[----:B------:R-:W-:Y:S01]  /*2300*/  BSSY B0, `(.L_x_37) ;  /* 0x0000408000007945 */ /* 0x000fe20003800000 */
[----:B------:R-:W-:-:S04]  /*2310*/  IMAD.WIDE R104, R19, 0x40, R92 ;  /* 0x0000004013687825 */ /* 0x000fc800078e025c */
[----:B------:R-:W-:Y:S02]  /*2320*/  IMAD.IADD R3, R3, 0x1, -R20 ;  /* 0x0000000103037824 */ /* 0x000fe400078e0a14 */
[----:B------:R-:W-:-:S03]  /*2330*/  IMAD.IADD R0, R99, 0x1, -R0 ;  /* 0x0000000163007824 */ /* 0x000fc600078e0a00 */
[----:B------:R-:W-:-:S04]  /*2340*/  ISETP.GT.AND P2, PT, R3, RZ, PT ;  /* 0x000000ff0300720c */ /* 0x000fc80003f44270 */
[----:B------:R-:W-:Y:S01]  /*2350*/  ISETP.GT.AND P1, PT, R0, RZ, P2 ;  /* 0x000000ff0000720c */ /* 0x000fe20001724270 */
[-C--:B0-----:R-:W-:Y:S02]  /*2360*/  IMAD R8, R105, R6.reuse, RZ ;  /* 0x0000000669087224 */ /* 0x081fe400078e02ff */
[----:B------:R-:W-:-:S04]  /*2370*/  IMAD.WIDE.U32 R106, R104, R6, R4 ;  /* 0x00000006686a7225 */ /* 0x000fc800078e0004 */
[----:B------:R-:W-:-:S04]  /*2380*/  IMAD R5, R104, R7, R8 ;  /* 0x0000000768057224 */ /* 0x000fc800078e0208 */
[----:B------:R-:W-:Y:S01]  /*2390*/  IMAD.IADD R9, R107, 0x1, R5 ;  /* 0x000000016b097824 */ /* 0x000fe200078e0205 */
[----:B------:R-:W-:Y:S06]  /*23a0*/  @!P0 BRA `(.L_x_38) ;  /* 0x0000002c00248947 */ /* 0x000fec0003800000 */
[----:B------:R-:W0:Y:S01]  /*23b0*/  LDC.64 R108, c[0x0][0x5b8] ;  /* 0x00016e00ff6c7b82 */ /* 0x000e220000000a00 */
[----:B------:R-:W-:-:S07]  /*23c0*/  ULDC.64 UR4, c[0x0][0x5c0] ;  /* 0x0001700000047ab9 */ /* 0x000fce0000000a00 */
[----:B------:R-:W1:Y:S08]  /*23d0*/  LDC.64 R110, c[0x0][0x5b0] ;  /* 0x00016c00ff6e7b82 */ /* 0x000e700000000a00 */
[----:B------:R-:W2:Y:S01]  /*23e0*/  LDC.64 R112, c[0x0][0x5a8] ;  /* 0x00016a00ff707b82 */ /* 0x000ea20000000a00 */
[-C--:B0-----:R-:W-:Y:S02]  /*23f0*/  IMAD R8, R13, R108.reuse, RZ ;  /* 0x0000006c0d087224 */ /* 0x081fe400078e02ff */
[----:B------:R-:W-:-:S04]  /*2400*/  IMAD.WIDE.U32 R4, R2, R108, R10 ;  /* 0x0000006c02047225 */ /* 0x000fc800078e000a */
[----:B------:R-:W-:Y:S01]  /*2410*/  IMAD R107, R2, R109, R8 ;  /* 0x0000006d026b7224 */ /* 0x000fe200078e0208 */
[----:B------:R-:W-:Y:S01]  /*2420*/  IADD3 R12, P0, R20, R4, RZ ;  /* 0x00000004140c7210 */ /* 0x000fe20007f1e0ff */
[----:B-1----:R-:W-:-:S03]  /*2430*/  IMAD R4, R105, R110, RZ ;  /* 0x0000006e69047224 */ /* 0x002fc600078e02ff */
[----:B------:R-:W-:Y:S01]  /*2440*/  IADD3.X R13, R21, R5, R107, P0, !PT ;  /* 0x00000005150d7210 */ /* 0x000fe200007fe46b */
[C---:B------:R-:W-:Y:S02]  /*2450*/  IMAD R109, R104.reuse, R111, R4 ;  /* 0x0000006f686d7224 */ /* 0x040fe400078e0204 */
[----:B------:R-:W-:-:S04]  /*2460*/  IMAD.WIDE.U32 R4, R104, R110, R12 ;  /* 0x0000006e68047225 */ /* 0x000fc800078e000c */
[----:B------:R-:W-:Y:S01]  /*2470*/  IMAD.IADD R5, R5, 0x1, R109 ;  /* 0x0000000105057824 */ /* 0x000fe200078e026d */
[----:B--2---:R-:W-:-:S04]  /*2480*/  LEA R14, P0, R4, R112, 0x1 ;  /* 0x00000070040e7211 */ /* 0x004fc800078008ff */
[----:B------:R-:W-:-:S05]  /*2490*/  LEA.HI.X R15, R4, R113, R5, 0x1, P0 ;  /* 0x00000071040f7211 */ /* 0x000fca00000f0c05 */
[----:B------:R-:W2:Y:S01]  /*24a0*/  @P1 LDG.E.LTC128B.U16 R19, desc[UR36][R14.64] ;  /* 0x000000240e131981 */ /* 0x000ea2000c1e1520 */
[----:B------:R-:W-:Y:S01]  /*24b0*/  IMAD.WIDE.U32 R4, R104, R110, R20 ;  /* 0x0000006e68047225 */ /* 0x000fe200078e0014 */
[----:B------:R-:W-:Y:S02]  /*24c0*/  BSSY B1, `(.L_x_39) ;  /* 0x0000015000017945 */ /* 0x000fe40003800000 */
[----:B------:R-:W-:-:S04]  /*24d0*/  IADD3 R100, P0, R10, R4, RZ ;  /* 0x000000040a647210 */ /* 0x000fc80007f1e0ff */
[----:B------:R-:W-:Y:S02]  /*24e0*/  IADD3.X R101, R11, R109, R5, P0, !PT ;  /* 0x0000006d0b657210 */ /* 0x000fe400007fe405 */
[----:B------:R-:W-:Y:S01]  /*24f0*/  LEA R8, P0, R106, UR4, 0x1 ;  /* 0x000000046a087c11 */ /* 0x000fe2000f8008ff */
[----:B------:R-:W-:-:S03]  /*2500*/  IMAD.WIDE.U32 R100, R2, R108, R100 ;  /* 0x0000006c02647225 */ /* 0x000fc600078e0064 */
[----:B------:R-:W-:Y:S02]  /*2510*/  LEA.HI.X R9, R106, UR5, R9, 0x1, P0 ;  /* 0x000000056a097c11 */ /* 0x000fe400080f0c09 */
[----:B------:R-:W-:-:S04]  /*2520*/  ISETP.GT.AND P0, PT, R3, 0x1, PT ;  /* 0x000000010300780c */ /* 0x000fc80003f04270 */
[----:B------:R-:W-:Y:S01]  /*2530*/  ISETP.GT.AND P3, PT, R0, RZ, P0 ;  /* 0x000000ff0000720c */ /* 0x000fe20000764270 */
[----:B--2---:R-:W-:-:S05]  /*2540*/  HADD2.F32 R4, -RZ, R19.H0_H0 ;  /* 0x20000013ff047230 */ /* 0x004fca0000004100 */
[----:B------:R-:W-:Y:S01]  /*2550*/  FMUL R5, R4, R91 ;  /* 0x0000005b04057220 */ /* 0x000fe20000400000 */
[----:B------:R-:W-:-:S03]  /*2560*/  LEA R4, P4, R100, R112, 0x1 ;  /* 0x0000007064047211 */ /* 0x000fc600078808ff */
[----:B------:R-:W-:-:S05]  /*2570*/  FFMA R5, R24, R90, R5 ;  /* 0x0000005a18057223 */ /* 0x000fca0000000005 */
[----:B------:R-:W-:Y:S01]  /*2580*/  F2FP.F16.F32.PACK_AB R14, RZ, R5 ;  /* 0x00000005ff0e723e */ /* 0x000fe200000000ff */
[----:B------:R-:W-:-:S03]  /*2590*/  IMAD.IADD R5, R107, 0x1, R101 ;  /* 0x000000016b057824 */ /* 0x000fc600078e0265 */
[----:B------:R-:W-:Y:S01]  /*25a0*/  PRMT R15, R14, 0x7610, R15 ;  /* 0x000076100e0f7816 */ /* 0x000fe2000000000f */
[----:B------:R-:W-:Y:S01]  /*25b0*/  IMAD.SHL.U32 R14, R110, 0x8, RZ ;  /* 0x000000086e0e7824 */ /* 0x000fe200078e00ff */
[----:B------:R-:W-:-:S03]  /*25c0*/  LEA.HI.X R5, R100, R113, R5, 0x1, P4 ;  /* 0x0000007164057211 */ /* 0x000fc600020f0c05 */
[----:B------:R0:W-:Y:S02]  /*25d0*/  @P1 STG.E.U16 desc[UR36][R8.64], R15 ;  /* 0x0000000f08001986 */ /* 0x0001e4000c101524 */
[----:B0-----:R-:W-:Y:S01]  /*25e0*/  SHF.L.U64.HI R15, R110, 0x3, R111 ;  /* 0x000000036e0f7819 */ /* 0x001fe2000001026f */
[----:B------:R-:W-:Y:S06]  /*25f0*/  @!P3 BRA `(.L_x_40) ;  /* 0x000000000004b947 */ /* 0x000fec0003800000 */
[----:B------:R0:W5:Y:S02]  /*2600*/  LDG.E.LTC128B.U16 R19, desc[UR36][R4.64+0x2] ;  /* 0x0000022404137981 */ /* 0x000164000c1e1520 */
.L_x_40:
[----:B------:R-:W-:Y:S05]  /*2610*/  BSYNC B1 ;  /* 0x0000000000017941 */ /* 0x000fea0003800000 */
.L_x_39:
[----:B-----5:R-:W-:Y:S01]  /*2620*/  HADD2.F32 R22, -RZ, R19.H0_H0 ;  /* 0x20000013ff167230 */ /* 0x020fe20000004100 */
[----:B------:R-:W-:Y:S01]  /*2630*/  ISETP.GT.AND P2, PT, R0, 0x8, P2 ;  /* 0x000000080000780c */ /* 0x000fe20001744270 */
[----:B------:R-:W-:-:S04]  /*2640*/  IMAD.WIDE.U32 R14, R104, R110, R14 ;  /* 0x0000006e680e7225 */ /* 0x000fc800078e000e */
[----:B------:R-:W-:Y:S01]  /*2650*/  FMUL R22, R22, R91 ;  /* 0x0000005b16167220 */ /* 0x000fe20000400000 */
[----:B------:R-:W-:Y:S01]  /*2660*/  IMAD.IADD R109, R109, 0x1, R15 ;  /* 0x000000016d6d7824 */ /* 0x000fe200078e020f */
[----:B------:R-:W-:Y:S02]  /*2670*/  IADD3 R15, P1, R12, R14, RZ ;  /* 0x0000000e0c0f7210 */ /* 0x000fe40007f3e0ff */
[----:B------:R-:W-:-:S03]  /*2680*/  FFMA R22, R25, R90, R22 ;  /* 0x0000005a19167223 */ /* 0x000fc60000000016 */
[----:B------:R-:W-:Y:S01]  /*2690*/  IMAD.X R24, R109, 0x1, R13, P1 ;  /* 0x000000016d187824 */ /* 0x000fe200008e060d */
[C---:B------:R-:W-:Y:S02]  /*26a0*/  LEA R12, P1, R15.reuse, R112, 0x1 ;  /* 0x000000700f0c7211 */ /* 0x040fe400078208ff */
[----:B------:R-:W-:Y:S02]  /*26b0*/  F2FP.F16.F32.PACK_AB R22, RZ, R22 ;  /* 0x00000016ff16723e */ /* 0x000fe400000000ff */
[----:B------:R-:W-:-:S03]  /*26c0*/  LEA.HI.X R13, R15, R113, R24, 0x1, P1 ;  /* 0x000000710f0d7211 */ /* 0x000fc600008f0c18 */
[----:B------:R1:W-:Y:S04]  /*26d0*/  @P3 STG.E.U16 desc[UR36][R8.64+0x2], R22 ;  /* 0x0000021608003986 */ /* 0x0003e8000c101524 */
[----:B------:R-:W2:Y:S01]  /*26e0*/  @P2 LDG.E.LTC128B.U16 R19, desc[UR36][R12.64] ;  /* 0x000000240c132981 */ /* 0x000ea2000c1e1520 */
[----:B------:R-:W-:Y:S01]  /*26f0*/  IADD3 R14, P1, P3, R10, R14, R20 ;  /* 0x0000000e0a0e7210 */ /* 0x000fe20007b3e014 */
[----:B------:R-:W-:Y:S01]  /*2700*/  BSSY B1, `(.L_x_41) ;  /* 0x0000011000017945 */ /* 0x000fe20003800000 */
[----:B------:R-:W-:Y:S02]  /*2710*/  SHF.L.U64.HI R7, R6, 0x4, R7 ;  /* 0x0000000406077819 */ /* 0x000fe40000010207 */
[----:B------:R-:W-:Y:S02]  /*2720*/  IADD3.X R15, R11, R109, R21, P1, P3 ;  /* 0x0000006d0b0f7210 */ /* 0x000fe40000fe6415 */
[----:B------:R-:W-:Y:S01]  /*2730*/  ISETP.GT.AND P0, PT, R0, 0x8, P0 ;  /* 0x000000080000780c */ /* 0x000fe20000704270 */
[----:B------:R-:W-:-:S04]  /*2740*/  IMAD.WIDE.U32 R14, R2, R108, R14 ;  /* 0x0000006c020e7225 */ /* 0x000fc800078e000e */
[----:B------:R-:W-:Y:S02]  /*2750*/  IMAD.IADD R2, R107, 0x1, R15 ;  /* 0x000000016b027824 */ /* 0x000fe400078e020f */
[----:B--2---:R-:W-:-:S05]  /*2760*/  HADD2.F32 R10, -RZ, R19.H0_H0 ;  /* 0x20000013ff0a7230 */ /* 0x004fca0000004100 */
[----:B------:R-:W-:Y:S01]  /*2770*/  FMUL R11, R10, R91 ;  /* 0x0000005b0a0b7220 */ /* 0x000fe20000400000 */
[----:B------:R-:W-:Y:S02]  /*2780*/  LEA R10, P1, R6, R8, 0x4 ;  /* 0x00000008060a7211 */ /* 0x000fe400078220ff */
[----:B------:R-:W-:Y:S01]  /*2790*/  LEA R6, P3, R14, R112, 0x1 ;  /* 0x000000700e067211 */ /* 0x000fe200078608ff */
[----:B------:R-:W-:-:S05]  /*27a0*/  FFMA R11, R26, R90, R11 ;  /* 0x0000005a1a0b7223 */ /* 0x000fca000000000b */
[----:B------:R-:W-:Y:S01]  /*27b0*/  F2FP.F16.F32.PACK_AB R12, RZ, R11 ;  /* 0x0000000bff0c723e */ /* 0x000fe200000000ff */
[----:B------:R-:W-:Y:S01]  /*27c0*/  IMAD.X R11, R7, 0x1, R9, P1 ;  /* 0x00000001070b7824 */ /* 0x000fe200008e0609 */
[----:B------:R-:W-:-:S04]  /*27d0*/  LEA.HI.X R7, R14, R113, R2, 0x1, P3 ;  /* 0x000000710e077211 */ /* 0x000fc800018f0c02 */
[----:B------:R1:W-:Y:S01]  /*27e0*/  @P2 STG.E.U16 desc[UR36][R10.64], R12 ;  /* 0x0000000c0a002986 */ /* 0x0003e2000c101524 */
[----:B------:R-:W-:Y:S05]  /*27f0*/  @!P0 BRA `(.L_x_42) ;  /* 0x0000000000048947 */ /* 0x000fea0003800000 */
[----:B------:R2:W5:Y:S02]  /*2800*/  LDG.E.LTC128B.U16 R19, desc[UR36][R6.64+0x2] ;  /* 0x0000022406137981 */ /* 0x000564000c1e1520 */
.L_x_42:
[----:B------:R-:W-:Y:S05]  /*2810*/  BSYNC B1 ;  /* 0x0000000000017941 */ /* 0x000fea0003800000 */
.L_x_41:
[----:B-----5:R-:W-:Y:S01]  /*2820*/  HADD2.F32 R2, -RZ, R19.H0_H0 ;  /* 0x20000013ff027230 */ /* 0x020fe20000004100 */
[----:B------:R-:W-:Y:S01]  /*2830*/  ISETP.GT.AND P1, PT, R3, 0x8, PT ;  /* 0x000000080300780c */ /* 0x000fe20003f24270 */
[----:B------:R-:W-:Y:S03]  /*2840*/  BSSY B1, `(.L_x_43) ;  /* 0x0000008000017945 */ /* 0x000fe60003800000 */
[----:B------:R-:W-:Y:S01]  /*2850*/  FMUL R2, R2, R91 ;  /* 0x0000005b02027220 */ /* 0x000fe20000400000 */
[----:B------:R-:W-:-:S03]  /*2860*/  ISETP.GT.AND P2, PT, R0, RZ, P1 ;  /* 0x000000ff0000720c */ /* 0x000fc60000f44270 */
[----:B------:R-:W-:-:S05]  /*2870*/  FFMA R2, R27, R90, R2 ;  /* 0x0000005a1b027223 */ /* 0x000fca0000000002 */
[----:B------:R-:W-:-:S05]  /*2880*/  F2FP.F16.F32.PACK_AB R2, RZ, R2 ;  /* 0x00000002ff02723e */ /* 0x000fca00000000ff */
[----:B------:R3:W-:Y:S01]  /*2890*/  @P0 STG.E.U16 desc[UR36][R10.64+0x2], R2 ;  /* 0x000002020a000986 */ /* 0x0007e2000c101524 */
[----:B------:R-:W-:Y:S05]  /*28a0*/  @!P2 BRA `(.L_x_44) ;  /* 0x000000000004a947 */ /* 0x000fea0003800000 */
[----:B------:R4:W5:Y:S02]  /*28b0*/  LDG.E.LTC128B.U16 R19, desc[UR36][R4.64+0x10] ;  /* 0x0000102404137981 */ /* 0x000964000c1e1520 */
.L_x_44:
[----:B------:R-:W-:Y:S05]  /*28c0*/  BSYNC B1 ;  /* 0x0000000000017941 */ /* 0x000fea0003800000 */
.L_x_43:
[----:B---3-5:R-:W-:Y:S01]  /*28d0*/  HADD2.F32 R2, -RZ, R19.H0_H0 ;  /* 0x20000013ff027230 */ /* 0x028fe20000004100 */
        /* <DEDUP_REMOVED lines=9> */
.L_x_46:
[----:B------:R-:W-:Y:S05]  /*2970*/  BSYNC B1 ;  /* 0x0000000000017941 */ /* 0x000fea0003800000 */
.L_x_45:
[----:B-----5:R-:W-:Y:S01]  /*2980*/  HADD2.F32 R2, -RZ, R19.H0_H0 ;  /* 0x20000013ff027230 */ /* 0x020fe20000004100 */
[----:B------:R-:W-:Y:S01]  /*2990*/  ISETP.GT.AND P1, PT, R0, 0x8, P1 ;  /* 0x000000080000780c */ /* 0x000fe20000f24270 */
[----:B------:R-:W-:Y:S03]  /*29a0*/  BSSY B1, `(.L_x_47) ;  /* 0x0000007000017945 */ /* 0x000fe60003800000 */
[----:B------:R-:W-:-:S04]  /*29b0*/  FMUL R2, R2, R91 ;  /* 0x0000005b02027220 */ /* 0x000fc80000400000 */
[----:B------:R-:W-:-:S05]  /*29c0*/  FFMA R2, R29, R90, R2 ;  /* 0x0000005a1d027223 */ /* 0x000fca0000000002 */
[----:B------:R-:W-:-:S05]  /*29d0*/  F2FP.F16.F32.PACK_AB R2, RZ, R2 ;  /* 0x00000002ff02723e */ /* 0x000fca00000000ff */
[----:B------:R0:W-:Y:S01]  /*29e0*/  @P3 STG.E.U16 desc[UR36][R8.64+0x12], R2 ;  /* 0x0000120208003986 */ /* 0x0001e2000c101524 */
[----:B------:R-:W-:Y:S05]  /*29f0*/  @!P1 BRA `(.L_x_48) ;  /* 0x0000000000049947 */ /* 0x000fea0003800000 */
[----:B------:R0:W5:Y:S02]  /*2a00*/  LDG.E.LTC128B.U16 R19, desc[UR36][R6.64+0x10] ;  /* 0x0000102406137981 */ /* 0x000164000c1e1520 */
.L_x_48:
[----:B------:R-:W-:Y:S05]  /*2a10*/  BSYNC B1 ;  /* 0x0000000000017941 */ /* 0x000fea0003800000 */
.L_x_47:
[----:B0----5:R-:W-:Y:S01]  /*2a20*/  HADD2.F32 R2, -RZ, R19.H0_H0 ;  /* 0x20000013ff027230 */ /* 0x021fe20000004100 */
[----:B------:R-:W-:Y:S01]  /*2a30*/  ISETP.GT.AND P0, PT, R0, 0x8, P0 ;  /* 0x000000080000780c */ /* 0x000fe20000704270 */
[----:B------:R-:W-:Y:S03]  /*2a40*/  BSSY B1, `(.L_x_49) ;  /* 0x0000007000017945 */ /* 0x000fe60003800000 */
[----:B---3--:R-:W-:-:S04]  /*2a50*/  FMUL R13, R2, R91 ;  /* 0x0000005b020d7220 */ /* 0x008fc80000400000 */
[----:B------:R-:W-:-:S05]  /*2a60*/  FFMA R13, R30, R90, R13 ;  /* 0x0000005a1e0d7223 */ /* 0x000fca000000000d */
[----:B------:R-:W-:-:S05]  /*2a70*/  F2FP.F16.F32.PACK_AB R13, RZ, R13 ;  /* 0x0000000dff0d723e */ /* 0x000fca00000000ff */
[----:B------:R0:W-:Y:S01]  /*2a80*/  @P1 STG.E.U16 desc[UR36][R10.64+0x10], R13 ;  /* 0x0000100d0a001986 */ /* 0x0001e2000c101524 */
[----:B------:R-:W-:Y:S05]  /*2a90*/  @!P0 BRA `(.L_x_50) ;  /* 0x0000000000048947 */ /* 0x000fea0003800000 */
[----:B------:R3:W5:Y:S02]  /*2aa0*/  LDG.E.LTC128B.U16 R19, desc[UR36][R6.64+0x12] ;  /* 0x0000122406137981 */ /* 0x000764000c1e1520 */
.L_x_50:
[----:B------:R-:W-:Y:S05]  /*2ab0*/  BSYNC B1 ;  /* 0x0000000000017941 */ /* 0x000fea0003800000 */
.L_x_49:
        /* <DEDUP_REMOVED lines=10> */
.L_x_52:
[----:B------:R-:W-:Y:S05]  /*2b60*/  BSYNC B1 ;  /* 0x0000000000017941 */ /* 0x000fea0003800000 */
.L_x_51:
[----:B0----5:R-:W-:Y:S01]  /*2b70*/  HADD2.F32 R2, -RZ, R19.H0_H0 ;  /* 0x20000013ff027230 */ /* 0x021fe20000004100 */
        /* <DEDUP_REMOVED lines=9> */
.L_x_54:
[----:B------:R-:W-:Y:S05]  /*2c10*/  BSYNC B1 ;  /* 0x0000000000017941 */ /* 0x000fea0003800000 */
.L_x_53:
        /* <DEDUP_REMOVED lines=9> */
.L_x_56:
[----:B------:R-:W-:Y:S05]  /*2cb0*/  BSYNC B1 ;  /* 0x0000000000017941 */ /* 0x000fea0003800000 */
.L_x_55:
[----:B0----5:R-:W-:Y:S01]  /*2cc0*/  HADD2.F32 R2, -RZ, R19.H0_H0 ;  /* 0x20000013ff027230 */ /* 0x021fe20000004100 */
        /* <DEDUP_REMOVED lines=8> */
.L_x_58:
[----:B------:R-:W-:Y:S05]  /*2d50*/  BSYNC B1 ;  /* 0x0000000000017941 */ /* 0x000fea0003800000 */
.L_x_57:
        /* <DEDUP_REMOVED lines=10> */
.L_x_60:
[----:B------:R-:W-:Y:S05]  /*2e00*/  BSYNC B1 ;  /* 0x0000000000017941 */ /* 0x000fea0003800000 */
.L_x_59:
        /* <DEDUP_REMOVED lines=10> */
.L_x_62:
[----:B------:R-:W-:Y:S05]  /*2eb0*/  BSYNC B1 ;  /* 0x0000000000017941 */ /* 0x000fea0003800000 */
.L_x_61:
        /* <DEDUP_REMOVED lines=9> */
.L_x_64:
[----:B------:R-:W-:Y:S05]  /*2f50*/  BSYNC B1 ;  /* 0x0000000000017941 */ /* 0x000fea0003800000 */
.L_x_63:
        /* <DEDUP_REMOVED lines=9> */
.L_x_66:
[----:B------:R-:W-:Y:S05]  /*2ff0*/  BSYNC B1 ;  /* 0x0000000000017941 */ /* 0x000fea0003800000 */
.L_x_65:
        /* <DEDUP_REMOVED lines=10> */
.L_x_68:
[----:B------:R-:W-:Y:S05]  /*30a0*/  BSYNC B1 ;  /* 0x0000000000017941 */ /* 0x000fea0003800000 */
.L_x_67:
        /* <DEDUP_REMOVED lines=10> */
.L_x_70:
[----:B------:R-:W-:Y:S05]  /*3150*/  BSYNC B1 ;  /* 0x0000000000017941 */ /* 0x000fea0003800000 */
.L_x_69:
        /* <DEDUP_REMOVED lines=9> */
.L_x_72:
[----:B------:R-:W-:Y:S05]  /*31f0*/  BSYNC B1 ;  /* 0x0000000000017941 */ /* 0x000fea0003800000 */
.L_x_71:
        /* <DEDUP_REMOVED lines=9> */
.L_x_74:
[----:B------:R-:W-:Y:S05]  /*3290*/  BSYNC B1 ;  /* 0x0000000000017941 */ /* 0x000fea0003800000 */
.L_x_73:
        /* <DEDUP_REMOVED lines=10> */
.L_x_76:
[----:B------:R-:W-:Y:S05]  /*3340*/  BSYNC B1 ;  /* 0x0000000000017941 */ /* 0x000fea0003800000 */
.L_x_75:
        /* <DEDUP_REMOVED lines=10> */
.L_x_78:
[----:B------:R-:W-:Y:S05]  /*33f0*/  BSYNC B1 ;  /* 0x0000000000017941 */ /* 0x000fea0003800000 */
.L_x_77:
        /* <DEDUP_REMOVED lines=9> */
.L_x_80:
[----:B------:R-:W-:Y:S05]  /*3490*/  BSYNC B1 ;  /* 0x0000000000017941 */ /* 0x000fea0003800000 */
.L_x_79:
        /* <DEDUP_REMOVED lines=9> */
.L_x_82:
[----:B------:R-:W-:Y:S05]  /*3530*/  BSYNC B1 ;  /* 0x0000000000017941 */ /* 0x000fea0003800000 */
.L_x_81:
        /* <DEDUP_REMOVED lines=10> */
.L_x_84:
[----:B------:R-:W-:Y:S05]  /*35e0*/  BSYNC B1 ;  /* 0x0000000000017941 */ /* 0x000fea0003800000 */
.L_x_83:
        /* <DEDUP_REMOVED lines=10> */
.L_x_86:
[----:B------:R-:W-:Y:S05]  /*3690*/  BSYNC B1 ;  /* 0x0000000000017941 */ /* 0x000fea0003800000 */
.L_x_85:
        /* <DEDUP_REMOVED lines=9> */
.L_x_88:
[----:B------:R-:W-:Y:S05]  /*3730*/  BSYNC B1 ;  /* 0x0000000000017941 */ /* 0x000fea0003800000 */
.L_x_87:
        /* <DEDUP_REMOVED lines=9> */
.L_x_90:
[----:B------:R-:W-:Y:S05]  /*37d0*/  BSYNC B1 ;  /* 0x0000000000017941 */ /* 0x000fea0003800000 */
.L_x_89:
        /* <DEDUP_REMOVED lines=10> */
.L_x_92:
[----:B------:R-:W-:Y:S05]  /*3880*/  BSYNC B1 ;  /* 0x0000000000017941 */ /* 0x000fea0003800000 */
.L_x_91:
        /* <DEDUP_REMOVED lines=10> */
.L_x_94:
[----:B------:R-:W-:Y:S05]  /*3930*/  BSYNC B1 ;  /* 0x0000000000017941 */ /* 0x000fea0003800000 */
.L_x_93:
        /* <DEDUP_REMOVED lines=9> */
.L_x_96:
[----:B------:R-:W-:Y:S05]  /*39d0*/  BSYNC B1 ;  /* 0x0000000000017941 */ /* 0x000fea0003800000 */
.L_x_95:
        /* <DEDUP_REMOVED lines=9> */
.L_x_98:
[----:B------:R-:W-:Y:S05]  /*3a70*/  BSYNC B1 ;  /* 0x0000000000017941 */ /* 0x000fea0003800000 */
.L_x_97:
        /* <DEDUP_REMOVED lines=10> */
.L_x_100:
[----:B------:R-:W-:Y:S05]  /*3b20*/  BSYNC B1 ;  /* 0x0000000000017941 */ /* 0x000fea0003800000 */
.L_x_99:
        /* <DEDUP_REMOVED lines=10> */
.L_x_102:
[----:B------:R-:W-:Y:S05]  /*3bd0*/  BSYNC B1 ;  /* 0x0000000000017941 */ /* 0x000fea0003800000 */
.L_x_101:
        /* <DEDUP_REMOVED lines=9> */
.L_x_104:
[----:B------:R-:W-:Y:S05]  /*3c70*/  BSYNC B1 ;  /* 0x0000000000017941 */ /* 0x000fea0003800000 */
.L_x_103:
        /* <DEDUP_REMOVED lines=9> */
.L_x_106:
[----:B------:R-:W-:Y:S05]  /*3d10*/  BSYNC B1 ;  /* 0x0000000000017941 */ /* 0x000fea0003800000 */
.L_x_105:
        /* <DEDUP_REMOVED lines=10> */
.L_x_108:
[----:B------:R-:W-:Y:S05]  /*3dc0*/  BSYNC B1 ;  /* 0x0000000000017941 */ /* 0x000fea0003800000 */
.L_x_107:
        /* <DEDUP_REMOVED lines=10> */
.L_x_110:
[----:B------:R-:W-:Y:S05]  /*3e70*/  BSYNC B1 ;  /* 0x0000000000017941 */ /* 0x000fea0003800000 */
.L_x_109:
        /* <DEDUP_REMOVED lines=9> */
.L_x_112:
[----:B------:R-:W-:Y:S05]  /*3f10*/  BSYNC B1 ;  /* 0x0000000000017941 */ /* 0x000fea0003800000 */
.L_x_111:
        /* <DEDUP_REMOVED lines=9> */
.L_x_114:
[----:B------:R-:W-:Y:S05]  /*3fb0*/  BSYNC B1 ;  /* 0x0000000000017941 */ /* 0x000fea0003800000 */
.L_x_113:
        /* <DEDUP_REMOVED lines=10> */
.L_x_116:
[----:B------:R-:W-:Y:S05]  /*4060*/  BSYNC B1 ;  /* 0x0000000000017941 */ /* 0x000fea0003800000 */
.L_x_115:
        /* <DEDUP_REMOVED lines=10> */
.L_x_118:
[----:B------:R-:W-:Y:S05]  /*4110*/  BSYNC B1 ;  /* 0x0000000000017941 */ /* 0x000fea0003800000 */
.L_x_117:
        /* <DEDUP_REMOVED lines=9> */
.L_x_120:
[----:B------:R-:W-:Y:S05]  /*41b0*/  BSYNC B1 ;  /* 0x0000000000017941 */ /* 0x000fea0003800000 */
.L_x_119:
        /* <DEDUP_REMOVED lines=9> */
.L_x_122:
[----:B------:R-:W-:Y:S05]  /*4250*/  BSYNC B1 ;  /* 0x0000000000017941 */ /* 0x000fea0003800000 */
.L_x_121:
        /* <DEDUP_REMOVED lines=10> */
.L_x_124:
[----:B------:R-:W-:Y:S05]  /*4300*/  BSYNC B1 ;  /* 0x0000000000017941 */ /* 0x000fea0003800000 */
.L_x_123:
        /* <DEDUP_REMOVED lines=10> */
.L_x_126:
[----:B------:R-:W-:Y:S05]  /*43b0*/  BSYNC B1 ;  /* 0x0000000000017941 */ /* 0x000fea0003800000 */
.L_x_125:
        /* <DEDUP_REMOVED lines=9> */
.L_x_128:
[----:B------:R-:W-:Y:S05]  /*4450*/  BSYNC B1 ;  /* 0x0000000000017941 */ /* 0x000fea0003800000 */
.L_x_127:
        /* <DEDUP_REMOVED lines=9> */
.L_x_130:
[----:B------:R-:W-:Y:S05]  /*44f0*/  BSYNC B1 ;  /* 0x0000000000017941 */ /* 0x000fea0003800000 */
.L_x_129:
        /* <DEDUP_REMOVED lines=10> */
.L_x_132:
[----:B------:R-:W-:Y:S05]  /*45a0*/  BSYNC B1 ;  /* 0x0000000000017941 */ /* 0x000fea0003800000 */
.L_x_131:
        /* <DEDUP_REMOVED lines=10> */
.L_x_134:
[----:B------:R-:W-:Y:S05]  /*4650*/  BSYNC B1 ;  /* 0x0000000000017941 */ /* 0x000fea0003800000 */
.L_x_133:
        /* <DEDUP_REMOVED lines=9> */
.L_x_136:
[----:B------:R-:W-:Y:S05]  /*46f0*/  BSYNC B1 ;  /* 0x0000000000017941 */ /* 0x000fea0003800000 */
.L_x_135:
        /* <DEDUP_REMOVED lines=9> */
.L_x_138:
[----:B------:R-:W-:Y:S05]  /*4790*/  BSYNC B1 ;  /* 0x0000000000017941 */ /* 0x000fea0003800000 */
.L_x_137:
        /* <DEDUP_REMOVED lines=10> */
.L_x_140:
[----:B------:R-:W-:Y:S05]  /*4840*/  BSYNC B1 ;  /* 0x0000000000017941 */ /* 0x000fea0003800000 */
.L_x_139:
        /* <DEDUP_REMOVED lines=10> */
.L_x_142:
[----:B------:R-:W-:Y:S05]  /*48f0*/  BSYNC B1 ;  /* 0x0000000000017941 */ /* 0x000fea0003800000 */
.L_x_141:
        /* <DEDUP_REMOVED lines=9> */
.L_x_144:
[----:B------:R-:W-:Y:S05]  /*4990*/  BSYNC B1 ;  /* 0x0000000000017941 */ /* 0x000fea0003800000 */
.L_x_143:
        /* <DEDUP_REMOVED lines=9> */
.L_x_146:
[----:B------:R-:W-:Y:S05]  /*4a30*/  BSYNC B1 ;  /* 0x0000000000017941 */ /* 0x000fea0003800000 */
.L_x_145:
        /* <DEDUP_REMOVED lines=10> */
.L_x_148:
[----:B------:R-:W-:Y:S05]  /*4ae0*/  BSYNC B1 ;  /* 0x0000000000017941 */ /* 0x000fea0003800000 */
.L_x_147:
        /* <DEDUP_REMOVED lines=10> */
.L_x_150:
[----:B------:R-:W-:Y:S05]  /*4b90*/  BSYNC B1 ;  /* 0x0000000000017941 */ /* 0x000fea0003800000 */
.L_x_149:
        /* <DEDUP_REMOVED lines=9> */
.L_x_152:
[----:B------:R-:W-:Y:S05]  /*4c30*/  BSYNC B1 ;  /* 0x0000000000017941 */ /* 0x000fea0003800000 */
.L_x_151:
        /* <DEDUP_REMOVED lines=9> */
.L_x_154:
[----:B------:R-:W-:Y:S05]  /*4cd0*/  BSYNC B1 ;  /* 0x0000000000017941 */ /* 0x000fea0003800000 */
.L_x_153:
        /* <DEDUP_REMOVED lines=10> */
.L_x_156:
[----:B------:R-:W-:Y:S05]  /*4d80*/  BSYNC B1 ;  /* 0x0000000000017941 */ /* 0x000fea0003800000 */
.L_x_155:
[----:B0----5:R-:W-:Y:S01]  /*4d90*/  HADD2.F32 R2, -RZ, R19.H0_H0 ;  /* 0x20000013ff027230 */ /* 0x021fe20000004100 */
[----:B------:R-:W-:Y:S01]  /*4da0*/  ISETP.GT.AND P0, PT, R3, 0x79, PT ;  /* 0x000000790300780c */ /* 0x000fe20003f04270 */
[----:B------:R-:W-:Y:S01]  /*4db0*/  @P2 IMAD.MOV.U32 R3, RZ, RZ, R9 ;  /* 0x000000ffff032224 */ /* 0x000fe200078e0009 */
[----:B------:R-:W-:Y:S02]  /*4dc0*/  BSSY B1, `(.L_x_157) ;  /* 0x0000009000017945 */ /* 0x000fe40003800000 */
[----:B------:R-:W-:Y:S01]  /*4dd0*/  FMUL R13, R2, R91 ;  /* 0x0000005b020d7220 */ /* 0x000fe20000400000 */
[----:B------:R-:W-:Y:S01]  /*4de0*/  @P2 IMAD.MOV.U32 R2, RZ, RZ, R8 ;  /* 0x000000ffff022224 */ /* 0x000fe200078e0008 */
[----:B------:R-:W-:Y:S02]  /*4df0*/  ISETP.GT.AND P3, PT, R0, RZ, P0 ;  /* 0x000000ff0000720c */ /* 0x000fe40000764270 */
[----:B------:R-:W-:-:S05]  /*4e00*/  FFMA R13, R84, R90, R13 ;  /* 0x0000005a540d7223 */ /* 0x000fca000000000d */
[----:B------:R-:W-:-:S05]  /*4e10*/  F2FP.F16.F32.PACK_AB R13, RZ, R13 ;  /* 0x0000000dff0d723e */ /* 0x000fca00000000ff */
[----:B------:R0:W-:Y:S01]  /*4e20*/  @P2 STG.E.U16 desc[UR36][R2.64+0xf0], R13 ;  /* 0x0000f00d02002986 */ /* 0x0001e2000c101524 */
[----:B------:R-:W-:Y:S05]  /*4e30*/  @!P3 BRA `(.L_x_158) ;  /* 0x000000000004b947 */ /* 0x000fea0003800000 */
[----:B------:R0:W5:Y:S02]  /*4e40*/  LDG.E.LTC128B.U16 R19, desc[UR36][R4.64+0xf2] ;  /* 0x0000f22404137981 */ /* 0x000164000c1e1520 */
.L_x_158:
[----:B------:R-:W-:Y:S05]  /*4e50*/  BSYNC B1 ;  /* 0x0000000000017941 */ /* 0x000fea0003800000 */
.L_x_157:
        /* <DEDUP_REMOVED lines=9> */
.L_x_160:
[----:B------:R-:W-:Y:S05]  /*4ef0*/  BSYNC B1 ;  /* 0x0000000000017941 */ /* 0x000fea0003800000 */
.L_x_159:
[----:B0----5:R-:W-:Y:S01]  /*4f00*/  HADD2.F32 R2, -RZ, R19.H0_H0 ;  /* 0x20000013ff027230 */ /* 0x021fe20000004100 */
[----:B------:R-:W-:Y:S01]  /*4f10*/  ISETP.GT.AND P0, PT, R0, 0x8, P0 ;  /* 0x000000080000780c */ /* 0x000fe20000704270 */
[----:B------:R-:W-:Y:S03]  /*4f20*/  BSSY B1, `(.L_x_161) ;  /* 0x000000a000017945 */ /* 0x000fe60003800000 */
[----:B------:R-:W-:Y:S01]  /*4f30*/  FMUL R3, R2, R91 ;  /* 0x0000005b02037220 */ /* 0x000fe20000400000 */
[----:B------:R-:W-:-:S03]  /*4f40*/  @P1 IMAD.MOV.U32 R2, RZ, RZ, R10 ;  /* 0x000000ffff021224 */ /* 0x000fc600078e000a */
[----:B------:R-:W-:-:S05]  /*4f50*/  FFMA R3, R86, R90, R3 ;  /* 0x0000005a56037223 */ /* 0x000fca0000000003 */
[----:B------:R-:W-:-:S04]  /*4f60*/  F2FP.F16.F32.PACK_AB R3, RZ, R3 ;  /* 0x00000003ff03723e */ /* 0x000fc800000000ff */
[----:B----4-:R-:W-:Y:S01]  /*4f70*/  PRMT R4, R3, 0x7610, R4 ;  /* 0x0000761003047816 */ /* 0x010fe20000000004 */
[----:B------:R-:W-:-:S05]  /*4f80*/  @P1 IMAD.MOV.U32 R3, RZ, RZ, R11 ;  /* 0x000000ffff031224 */ /* 0x000fca00078e000b */
[----:B------:R0:W-:Y:S01]  /*4f90*/  @P1 STG.E.U16 desc[UR36][R2.64+0xf0], R4 ;  /* 0x0000f00402001986 */ /* 0x0001e2000c101524 */
[----:B------:R-:W-:Y:S05]  /*4fa0*/  @!P0 BRA `(.L_x_162) ;  /* 0x0000000000048947 */ /* 0x000fea0003800000 */
[----:B------:R4:W5:Y:S02]  /*4fb0*/  LDG.E.LTC128B.U16 R19, desc[UR36][R6.64+0xf2] ;  /* 0x0000f22406137981 */ /* 0x000964000c1e1520 */
.L_x_162:
[----:B------:R-:W-:Y:S05]  /*4fc0*/  BSYNC B1 ;  /* 0x0000000000017941 */ /* 0x000fea0003800000 */
.L_x_161:
[----:B------:R-:W-:Y:S05]  /*4fd0*/  @!P0 BRA `(.L_x_163) ;  /* 0x0000001000e88947 */ /* 0x000fea0003800000 */
[----:B-----5:R-:W-:-:S05]  /*4fe0*/  HADD2.F32 R0, -RZ, R19.H0_H0 ;  /* 0x20000013ff007230 */ /* 0x020fca0000004100 */
[----:B------:R-:W-:-:S04]  /*4ff0*/  FMUL R0, R0, R91 ;  /* 0x0000005b00007220 */ /* 0x000fc80000400000 */
[----:B------:R-:W-:-:S05]  /*5000*/  FFMA R0, R87, R90, R0 ;  /* 0x0000005a57007223 */ /* 0x000fca0000000000 */
[----:B------:R-:W-:-:S05]  /*5010*/  F2FP.F16.F32.PACK_AB R0, RZ, R0 ;  /* 0x00000000ff00723e */ /* 0x000fca00000000ff */
[----:B------:R0:W-:Y:S01]  /*5020*/  STG.E.U16 desc[UR36][R10.64+0xf2], R0 ;  /* 0x0000f2000a007986 */ /* 0x0001e2000c101524 */
[----:B------:R-:W-:Y:S05]  /*5030*/  BRA `(.L_x_163) ;  /* 0x0000001000d07947 */ /* 0x000fea0003800000 */
.L_x_38:
[----:B------:R-:W-:Y:S01]  /*5040*/  ISETP.GT.AND P0, PT, R3, 0x1, PT ;  /* 0x000000010300780c */ /* 0x000fe20003f04270 */
[----:B------:R-:W-:Y:S01]  /*5050*/  ULDC.64 UR4, c[0x0][0x5c0] ;  /* 0x0001700000047ab9 */ /* 0x000fe20000000a00 */
[-C--:B------:R-:W-:Y:S01]  /*5060*/  FMUL R24, R24, R90.reuse ;  /* 0x0000005a18187220 */ /* 0x080fe20000400000 */
[-C--:B------:R-:W-:Y:S01]  /*5070*/  FMUL R25, R25, R90.reuse ;  /* 0x0000005a19197220 */ /* 0x080fe20000400000 */
[----:B------:R-:W-:Y:S01]  /*5080*/  ISETP.GT.AND P3, PT, R0, RZ, P0 ;  /* 0x000000ff0000720c */ /* 0x000fe20000764270 */
[-C--:B------:R-:W-:Y:S01]  /*5090*/  FMUL R26, R26, R90.reuse ;  /* 0x0000005a1a1a7220 */ /* 0x080fe20000400000 */
[----:B------:R-:W-:Y:S01]  /*50a0*/  LEA R4, P4, R106, UR4, 0x1 ;  /* 0x000000046a047c11 */ /* 0x000fe2000f8808ff */
[----:B------:R-:W-:Y:S01]  /*50b0*/  FMUL R27, R27, R90 ;  /* 0x0000005a1b1b7220 */ /* 0x000fe20000400000 */
[----:B------:R-:W-:Y:S01]  /*50c0*/  F2FP.F16.F32.PACK_AB R24, RZ, R24 ;  /* 0x00000018ff18723e */ /* 0x000fe200000000ff */
[-C--:B------:R-:W-:Y:S01]  /*50d0*/  FMUL R28, R28, R90.reuse ;  /* 0x0000005a1c1c7220 */ /* 0x080fe20000400000 */
[----:B------:R-:W-:Y:S01]  /*50e0*/  LEA.HI.X R5, R106, UR5, R9, 0x1, P4 ;  /* 0x000000056a057c11 */ /* 0x000fe2000a0f0c09 */
[-C--:B------:R-:W-:Y:S01]  /*50f0*/  FMUL R29, R29, R90.reuse ;  /* 0x0000005a1d1d7220 */ /* 0x080fe20000400000 */
[----:B------:R-:W-:Y:S01]  /*5100*/  F2FP.F16.F32.PACK_AB R25, RZ, R25 ;  /* 0x00000019ff19723e */ /* 0x000fe200000000ff */
[-C--:B------:R-:W-:Y:S01]  /*5110*/  FMUL R30, R30, R90.reuse ;  /* 0x0000005a1e1e7220 */ /* 0x080fe20000400000 */
[----:B------:R-:W-:Y:S01]  /*5120*/  SHF.L.U64.HI R7, R6, 0x4, R7 ;  /* 0x0000000406077819 */ /* 0x000fe20000010207 */
[----:B------:R-:W-:Y:S01]  /*5130*/  @P1 STG.E.U16 desc[UR36][R4.64], R24 ;  /* 0x0000001804001986 */ /* 0x000fe2000c101524 */
[----:B------:R-:W-:Y:S01]  /*5140*/  ISETP.GT.AND P1, PT, R3, 0x8, PT ;  /* 0x000000080300780c */ /* 0x000fe20003f24270 */
[----:B------:R-:W-:Y:S01]  /*5150*/  FMUL R31, R31, R90 ;  /* 0x0000005a1f1f7220 */ /* 0x000fe20000400000 */
[----:B------:R-:W-:Y:S01]  /*5160*/  ISETP.GT.AND P4, PT, R0, 0x8, P0 ;  /* 0x000000080000780c */ /* 0x000fe20000784270 */
[----:B------:R-:W-:Y:S01]  /*5170*/  @P3 STG.E.U16 desc[UR36][R4.64+0x2], R25 ;  /* 0x0000021904003986 */ /* 0x000fe2000c101524 */
[----:B------:R-:W-:Y:S01]  /*5180*/  LEA R6, P3, R6, R4, 0x4 ;  /* 0x0000000406067211 */ /* 0x000fe200078620ff */
[-C--:B------:R-:W-:Y:S01]  /*5190*/  FMUL R32, R32, R90.reuse ;  /* 0x0000005a20207220 */ /* 0x080fe20000400000 */
[C---:B------:R-:W-:Y:S01]  /*51a0*/  ISETP.GT.AND P2, PT, R0.reuse, 0x8, P2 ;  /* 0x000000080000780c */ /* 0x040fe20001744270 */
[-C--:B------:R-:W-:Y:S01]  /*51b0*/  FMUL R33, R33, R90.reuse ;  /* 0x0000005a21217220 */ /* 0x080fe20000400000 */
[----:B------:R-:W-:Y:S01]  /*51c0*/  ISETP.GT.AND P0, PT, R3, 0x9, PT ;  /* 0x000000090300780c */ /* 0x000fe20003f04270 */
[----:B------:R-:W-:Y:S01]  /*51d0*/  IMAD.X R7, R7, 0x1, R5, P3 ;  /* 0x0000000107077824 */ /* 0x000fe200018e0605 */
[----:B------:R-:W-:Y:S01]  /*51e0*/  ISETP.GT.AND P5, PT, R0, RZ, P1 ;  /* 0x000000ff0000720c */ /* 0x000fe20000fa4270 */
[-C--:B------:R-:W-:Y:S01]  /*51f0*/  FMUL R34, R34, R90.reuse ;  /* 0x0000005a22227220 */ /* 0x080fe20000400000 */
[----:B------:R-:W-:Y:S01]  /*5200*/  ISETP.GT.AND P3, PT, R0, RZ, P0 ;  /* 0x000000ff0000720c */ /* 0x000fe20000764270 */
[----:B------:R-:W-:Y:S01]  /*5210*/  FMUL R35, R35, R90 ;  /* 0x0000005a23237220 */ /* 0x000fe20000400000 */
[----:B------:R-:W-:Y:S01]  /*5220*/  F2FP.F16.F32.PACK_AB R26, RZ, R26 ;  /* 0x0000001aff1a723e */ /* 0x000fe200000000ff */
[-C--:B------:R-:W-:Y:S01]  /*5230*/  FMUL R36, R36, R90.reuse ;  /* 0x0000005a24247220 */ /* 0x080fe20000400000 */
[----:B------:R-:W-:Y:S01]  /*5240*/  F2FP.F16.F32.PACK_AB R27, RZ, R27 ;  /* 0x0000001bff1b723e */ /* 0x000fe200000000ff */
[----:B------:R-:W-:Y:S01]  /*5250*/  FMUL R37, R37, R90 ;  /* 0x0000005a25257220 */ /* 0x000fe20000400000 */
[----:B------:R-:W-:Y:S01]  /*5260*/  F2FP.F16.F32.PACK_AB R28, RZ, R28 ;  /* 0x0000001cff1c723e */ /* 0x000fe200000000ff */
[----:B------:R-:W-:Y:S01]  /*5270*/  @P2 STG.E.U16 desc[UR36][R6.64], R26 ;  /* 0x0000001a06002986 */ /* 0x000fe2000c101524 */
[----:B------:R-:W-:Y:S01]  /*5280*/  F2FP.F16.F32.PACK_AB R29, RZ, R29 ;  /* 0x0000001dff1d723e */ /* 0x000fe200000000ff */
[-C--:B------:R-:W-:Y:S01]  /*5290*/  FMUL R38, R38, R90.reuse ;  /* 0x0000005a26267220 */ /* 0x080fe20000400000 */
[C---:B------:R-:W-:Y:S01]  /*52a0*/  ISETP.GT.AND P2, PT, R0.reuse, 0x8, P1 ;  /* 0x000000080000780c */ /* 0x040fe20000f44270 */
[----:B------:R-:W-:Y:S01]  /*52b0*/  @P4 STG.E.U16 desc[UR36][R6.64+0x2], R27 ;  /* 0x0000021b06004986 */ /* 0x000fe2000c101524 */
[----:B------:R-:W-:Y:S01]  /*52c0*/  ISETP.GT.AND P1, PT, R3, 0x10, PT ;  /* 0x000000100300780c */ /* 0x000fe20003f24270 */
[----:B------:R-:W-:Y:S01]  /*52d0*/  FMUL R39, R39, R90 ;  /* 0x0000005a27277220 */ /* 0x000fe20000400000 */
[----:B------:R-:W-:Y:S01]  /*52e0*/  F2FP.F16.F32.PACK_AB R30, RZ, R30 ;  /* 0x0000001eff1e723e */ /* 0x000fe200000000ff */
[----:B------:R-:W-:Y:S01]  /*52f0*/  @P5 STG.E.U16 desc[UR36][R4.64+0x10], R28 ;  /* 0x0000101c04005986 */ /* 0x000fe2000c101524 */
[----:B------:R-:W-:Y:S01]  /*5300*/  ISETP.GT.AND P4, PT, R0, RZ, P1 ;  /* 0x000000ff0000720c */ /* 0x000fe20000f84270 */
[-C--:B------:R-:W-:Y:S01]  /*5310*/  FMUL R40, R40, R90.reuse ;  /* 0x0000005a28287220 */ /* 0x080fe20000400000 */
[----:B------:R-:W-:Y:S01]  /*5320*/  F2FP.F16.F32.PACK_AB R31, RZ, R31 ;  /* 0x0000001fff1f723e */ /* 0x000fe200000000ff */
[----:B------:R-:W-:Y:S01]  /*5330*/  @P3 STG.E.U16 desc[UR36][R4.64+0x12], R29 ;  /* 0x0000121d04003986 */ /* 0x000fe2000c101524 */
[----:B------:R-:W-:Y:S01]  /*5340*/  ISETP.GT.AND P3, PT, R0, 0x8, P0 ;  /* 0x000000080000780c */ /* 0x000fe20000764270 */
[----:B------:R-:W-:Y:S01]  /*5350*/  FMUL R41, R41, R90 ;  /* 0x0000005a29297220 */ /* 0x000fe20000400000 */
[----:B------:R-:W-:Y:S01]  /*5360*/  ISETP.GT.AND P0, PT, R3, 0x11, PT ;  /* 0x000000110300780c */ /* 0x000fe20003f04270 */
[----:B------:R-:W-:Y:S01]  /*5370*/  @P2 STG.E.U16 desc[UR36][R6.64+0x10], R30 ;  /* 0x0000101e06002986 */ /* 0x000fe2000c101524 */
[----:B------:R-:W-:Y:S01]  /*5380*/  F2FP.F16.F32.PACK_AB R32, RZ, R32 ;  /* 0x00000020ff20723e */ /* 0x000fe200000000ff */
[-C--:B------:R-:W-:Y:S01]  /*5390*/  FMUL R42, R42, R90.reuse ;  /* 0x0000005a2a2a7220 */ /* 0x080fe20000400000 */
[C---:B------:R-:W-:Y:S01]  /*53a0*/  ISETP.GT.AND P5, PT, R0.reuse, RZ, P0 ;  /* 0x000000ff0000720c */ /* 0x040fe200007a4270 */
[-C--:B------:R-:W-:Y:S01]  /*53b0*/  FMUL R43, R43, R90.reuse ;  /* 0x0000005a2b2b7220 */ /* 0x080fe20000400000 */
[----:B------:R-:W-:Y:S01]  /*53c0*/  ISETP.GT.AND P2, PT, R0, 0x8, P1 ;  /* 0x000000080000780c */ /* 0x000fe20000f44270 */
[-C--:B------:R-:W-:Y:S01]  /*53d0*/  FMUL R44, R44, R90.reuse ;  /* 0x0000005a2c2c7220 */ /* 0x080fe20000400000 */
[----:B------:R-:W-:Y:S01]  /*53e0*/  ISETP.GT.AND P1, PT, R3, 0x18, PT ;  /* 0x000000180300780c */ /* 0x000fe20003f24270 */
[-C--:B------:R-:W-:Y:S01]  /*53f0*/  FMUL R45, R45, R90.reuse ;  /* 0x0000005a2d2d7220 */ /* 0x080fe20000400000 */
[----:B------:R-:W-:Y:S01]  /*5400*/  F2FP.F16.F32.PACK_AB R33, RZ, R33 ;  /* 0x00000021ff21723e */ /* 0x000fe200000000ff */
[----:B------:R-:W-:Y:S01]  /*5410*/  @P3 STG.E.U16 desc[UR36][R6.64+0x12], R31 ;  /* 0x0000121f06003986 */ /* 0x000fe2000c101524 */
[----:B------:R-:W-:Y:S01]  /*5420*/  ISETP.GT.AND P3, PT, R0, 0x8, P0 ;  /* 0x000000080000780c */ /* 0x000fe20000764270 */
[-C--:B------:R-:W-:Y:S01]  /*5430*/  FMUL R46, R46, R90.reuse ;  /* 0x0000005a2e2e7220 */ /* 0x080fe20000400000 */
[----:B------:R-:W-:Y:S01]  /*5440*/  ISETP.GT.AND P0, PT, R3, 0x19, PT ;  /* 0x000000190300780c */ /* 0x000fe20003f04270 */
[----:B------:R-:W-:Y:S01]  /*5450*/  @P4 STG.E.U16 desc[UR36][R4.64+0x20], R32 ;  /* 0x0000202004004986 */ /* 0x000fe2000c101524 */
[C---:B------:R-:W-:Y:S01]  /*5460*/  ISETP.GT.AND P4, PT, R0.reuse, RZ, P1 ;  /* 0x000000ff0000720c */ /* 0x040fe20000f84270 */
[----:B------:R-:W-:Y:S01]  /*5470*/  FMUL R47, R47, R90 ;  /* 0x0000005a2f2f7220 */ /* 0x000fe20000400000 */
[----:B------:R-:W-:Y:S01]  /*5480*/  F2FP.F16.F32.PACK_AB R34, RZ, R34 ;  /* 0x00000022ff22723e */ /* 0x000fe200000000ff */
[----:B------:R-:W-:Y:S01]  /*5490*/  @P5 STG.E.U16 desc[UR36][R4.64+0x22], R33 ;  /* 0x0000222104005986 */ /* 0x000fe2000c101524 */
[----:B------:R-:W-:Y:S01]  /*54a0*/  ISETP.GT.AND P5, PT, R0, RZ, P0 ;  /* 0x000000ff0000720c */ /* 0x000fe200007a4270 */
[----:B------:R-:W-:Y:S01]  /*54b0*/  FMUL R48, R48, R90 ;  /* 0x0000005a30307220 */ /* 0x000fe20000400000 */
[----:B------:R-:W-:Y:S01]  /*54c0*/  F2FP.F16.F32.PACK_AB R35, RZ, R35 ;  /* 0x00000023ff23723e */ /* 0x000fe200000000ff */
[----:B------:R-:W-:Y:S01]  /*54d0*/  @P2 STG.E.U16 desc[UR36][R6.64+0x20], R34 ;  /* 0x0000202206002986 */ /* 0x000fe2000c101524 */
[----:B------:R-:W-:Y:S01]  /*54e0*/  F2FP.F16.F32.PACK_AB R36, RZ, R36 ;  /* 0x00000024ff24723e */ /* 0x000fe200000000ff */
[-C--:B------:R-:W-:Y:S01]  /*54f0*/  FMUL R49, R49, R90.reuse ;  /* 0x0000005a31317220 */ /* 0x080fe20000400000 */
[----:B------:R-:W-:Y:S01]  /*5500*/  ISETP.GT.AND P2, PT, R0, 0x8, P1 ;  /* 0x000000080000780c */ /* 0x000fe20000f44270 */
[----:B------:R-:W-:Y:S01]  /*5510*/  @P3 STG.E.U16 desc[UR36][R6.64+0x22], R35 ;  /* 0x0000222306003986 */ /* 0x000fe2000c101524 */
[----:B------:R-:W-:Y:S01]  /*5520*/  ISETP.GT.AND P1, PT, R3, 0x20, PT ;  /* 0x000000200300780c */ /* 0x000fe20003f24270 */
[-C--:B------:R-:W-:Y:S01]  /*5530*/  FMUL R50, R50, R90.reuse ;  /* 0x0000005a32327220 */ /* 0x080fe20000400000 */
[----:B------:R-:W-:Y:S01]  /*5540*/  F2FP.F16.F32.PACK_AB R37, RZ, R37 ;  /* 0x00000025ff25723e */ /* 0x000fe200000000ff */
[----:B------:R-:W-:Y:S01]  /*5550*/  @P4 STG.E.U16 desc[UR36][R4.64+0x30], R36 ;  /* 0x0000302404004986 */ /* 0x000fe2000c101524 */
[C---:B------:R-:W-:Y:S01]  /*5560*/  ISETP.GT.AND P3, PT, R0.reuse, 0x8, P0 ;  /* 0x000000080000780c */ /* 0x040fe20000764270 */
[-C--:B------:R-:W-:Y:S01]  /*5570*/  FMUL R51, R51, R90.reuse ;  /* 0x0000005a33337220 */ /* 0x080fe20000400000 */
[----:B------:R-:W-:Y:S01]  /*5580*/  ISETP.GT.AND P0, PT, R3, 0x21, PT ;  /* 0x000000210300780c */ /* 0x000fe20003f04270 */
[----:B------:R-:W-:Y:S01]  /*5590*/  @P5 STG.E.U16 desc[UR36][R4.64+0x32], R37 ;  /* 0x0000322504005986 */ /* 0x000fe2000c101524 */
[----:B------:R-:W-:Y:S01]  /*55a0*/  ISETP.GT.AND P4, PT, R0, RZ, P1 ;  /* 0x000000ff0000720c */ /* 0x000fe20000f84270 */
[----:B------:R-:W-:Y:S01]  /*55b0*/  FMUL R52, R52, R90 ;  /* 0x0000005a34347220 */ /* 0x000fe20000400000 */
[----:B------:R-:W-:Y:S01]  /*55c0*/  F2FP.F16.F32.PACK_AB R38, RZ, R38 ;  /* 0x00000026ff26723e */ /* 0x000fe200000000ff */
[-C--:B------:R-:W-:Y:S01]  /*55d0*/  FMUL R53, R53, R90.reuse ;  /* 0x0000005a35357220 */ /* 0x080fe20000400000 */
        /* <DEDUP_REMOVED lines=113> */
[----:B------:R-:W-:Y:S01]  /*5cf0*/  FMUL R87, R87, R90 ;  /* 0x0000005a57577220 */ /* 0x000fe20000400000 */
[----:B------:R-:W-:Y:S01]  /*5d00*/  ISETP.GT.AND P0, PT, R3, 0x51, PT ;  /* 0x000000510300780c */ /* 0x000fe20003f04270 */
[----:B------:R-:W-:Y:S01]  /*5d10*/  @P5 STG.E.U16 desc[UR36][R4.64+0x92], R61 ;  /* 0x0000923d04005986 */ /* 0x000fe2000c101524 */
[----:B------:R-:W-:-:S02]  /*5d20*/  ISETP.GT.AND P4, PT, R0, RZ, P1 ;  /* 0x000000ff0000720c */ /* 0x000fc40000f84270 */
[----:B------:R-:W-:Y:S02]  /*5d30*/  F2FP.F16.F32.PACK_AB R62, RZ, R62 ;  /* 0x0000003eff3e723e */ /* 0x000fe400000000ff */
[C---:B------:R-:W-:Y:S02]  /*5d40*/  ISETP.GT.AND P5, PT, R0.reuse, RZ, P0 ;  /* 0x000000ff0000720c */ /* 0x040fe400007a4270 */
[----:B------:R-:W-:Y:S01]  /*5d50*/  F2FP.F16.F32.PACK_AB R63, RZ, R63 ;  /* 0x0000003fff3f723e */ /* 0x000fe200000000ff */
[----:B------:R-:W-:Y:S01]  /*5d60*/  @P2 STG.E.U16 desc[UR36][R6.64+0x90], R62 ;  /* 0x0000903e06002986 */ /* 0x000fe2000c101524 */
[----:B------:R-:W-:Y:S02]  /*5d70*/  F2FP.F16.F32.PACK_AB R64, RZ, R64 ;  /* 0x00000040ff40723e */ /* 0x000fe400000000ff */
[----:B------:R-:W-:Y:S01]  /*5d80*/  ISETP.GT.AND P2, PT, R0, 0x8, P1 ;  /* 0x000000080000780c */ /* 0x000fe20000f44270 */
[----:B------:R-:W-:Y:S01]  /*5d90*/  @P3 STG.E.U16 desc[UR36][R6.64+0x92], R63 ;  /* 0x0000923f06003986 */ /* 0x000fe2000c101524 */
[----:B------:R-:W-:-:S02]  /*5da0*/  ISETP.GT.AND P1, PT, R3, 0x58, PT ;  /* 0x000000580300780c */ /* 0x000fc40003f24270 */
[----:B------:R-:W-:Y:S01]  /*5db0*/  F2FP.F16.F32.PACK_AB R65, RZ, R65 ;  /* 0x00000041ff41723e */ /* 0x000fe200000000ff */
[----:B------:R-:W-:Y:S01]  /*5dc0*/  @P4 STG.E.U16 desc[UR36][R4.64+0xa0], R64 ;  /* 0x0000a04004004986 */ /* 0x000fe2000c101524 */
[C---:B------:R-:W-:Y:S02]  /*5dd0*/  ISETP.GT.AND P3, PT, R0.reuse, 0x8, P0 ;  /* 0x000000080000780c */ /* 0x040fe40000764270 */
[----:B------:R-:W-:Y:S01]  /*5de0*/  ISETP.GT.AND P0, PT, R3, 0x59, PT ;  /* 0x000000590300780c */ /* 0x000fe20003f04270 */
[----:B------:R-:W-:Y:S01]  /*5df0*/  @P5 STG.E.U16 desc[UR36][R4.64+0xa2], R65 ;  /* 0x0000a24104005986 */ /* 0x000fe2000c101524 */
[C---:B------:R-:W-:Y:S02]  /*5e00*/  ISETP.GT.AND P4, PT, R0.reuse, RZ, P1 ;  /* 0x000000ff0000720c */ /* 0x040fe40000f84270 */
[----:B------:R-:W-:Y:S02]  /*5e10*/  F2FP.F16.F32.PACK_AB R66, RZ, R66 ;  /* 0x00000042ff42723e */ /* 0x000fe400000000ff */
[----:B------:R-:W-:-:S02]  /*5e20*/  ISETP.GT.AND P5, PT, R0, RZ, P0 ;  /* 0x000000ff0000720c */ /* 0x000fc400007a4270 */
[----:B------:R-:W-:Y:S01]  /*5e30*/  F2FP.F16.F32.PACK_AB R67, RZ, R67 ;  /* 0x00000043ff43723e */ /* 0x000fe200000000ff */
[----:B------:R-:W-:Y:S01]  /*5e40*/  @P2 STG.E.U16 desc[UR36][R6.64+0xa0], R66 ;  /* 0x0000a04206002986 */ /* 0x000fe2000c101524 */
[----:B------:R-:W-:Y:S02]  /*5e50*/  F2FP.F16.F32.PACK_AB R68, RZ, R68 ;  /* 0x00000044ff44723e */ /* 0x000fe400000000ff */
[C---:B------:R-:W-:Y:S01]  /*5e60*/  ISETP.GT.AND P2, PT, R0.reuse, 0x8, P1 ;  /* 0x000000080000780c */ /* 0x040fe20000f44270 */
[----:B------:R-:W-:Y:S01]  /*5e70*/  @P3 STG.E.U16 desc[UR36][R6.64+0xa2], R67 ;  /* 0x0000a24306003986 */ /* 0x000fe2000c101524 */
[----:B------:R-:W-:Y:S02]  /*5e80*/  ISETP.GT.AND P1, PT, R3, 0x60, PT ;  /* 0x000000600300780c */ /* 0x000fe40003f24270 */
[----:B------:R-:W-:Y:S01]  /*5e90*/  F2FP.F16.F32.PACK_AB R69, RZ, R69 ;  /* 0x00000045ff45723e */ /* 0x000fe200000000ff */
[----:B------:R-:W-:Y:S01]  /*5ea0*/  @P4 STG.E.U16 desc[UR36][R4.64+0xb0], R68 ;  /* 0x0000b04404004986 */ /* 0x000fe2000c101524 */
[----:B------:R-:W-:-:S02]  /*5eb0*/  ISETP.GT.AND P3, PT, R0, 0x8, P0 ;  /* 0x000000080000780c */ /* 0x000fc40000764270 */
[----:B------:R-:W-:Y:S01]  /*5ec0*/  ISETP.GT.AND P0, PT, R3, 0x61, PT ;  /* 0x000000610300780c */ /* 0x000fe20003f04270 */
[----:B------:R-:W-:Y:S01]  /*5ed0*/  @P5 STG.E.U16 desc[UR36][R4.64+0xb2], R69 ;  /* 0x0000b24504005986 */ /* 0x000fe2000c101524 */
[C---:B------:R-:W-:Y:S02]  /*5ee0*/  ISETP.GT.AND P4, PT, R0.reuse, RZ, P1 ;  /* 0x000000ff0000720c */ /* 0x040fe40000f84270 */
[----:B------:R-:W-:Y:S02]  /*5ef0*/  ISETP.GT.AND P5, PT, R0, RZ, P0 ;  /* 0x000000ff0000720c */ /* 0x000fe400007a4270 */
[----:B------:R-:W-:Y:S02]  /*5f00*/  F2FP.F16.F32.PACK_AB R70, RZ, R70 ;  /* 0x00000046ff46723e */ /* 0x000fe400000000ff */
[----:B------:R-:W-:Y:S02]  /*5f10*/  F2FP.F16.F32.PACK_AB R71, RZ, R71 ;  /* 0x00000047ff47723e */ /* 0x000fe400000000ff */
[----:B------:R-:W-:Y:S01]  /*5f20*/  F2FP.F16.F32.PACK_AB R72, RZ, R72 ;  /* 0x00000048ff48723e */ /* 0x000fe200000000ff */
[----:B------:R-:W-:Y:S01]  /*5f30*/  @P2 STG.E.U16 desc[UR36][R6.64+0xb0], R70 ;  /* 0x0000b04606002986 */ /* 0x000fe2000c101524 */
[----:B------:R-:W-:-:S02]  /*5f40*/  F2FP.F16.F32.PACK_AB R73, RZ, R73 ;  /* 0x00000049ff49723e */ /* 0x000fc400000000ff */
[C---:B------:R-:W-:Y:S01]  /*5f50*/  ISETP.GT.AND P1, PT, R0.reuse, 0x8, P1 ;  /* 0x000000080000780c */ /* 0x040fe20000f24270 */
[----:B------:R-:W-:Y:S01]  /*5f60*/  @P3 STG.E.U16 desc[UR36][R6.64+0xb2], R71 ;  /* 0x0000b24706003986 */ /* 0x000fe2000c101524 */
[C---:B------:R-:W-:Y:S02]  /*5f70*/  ISETP.GT.AND P2, PT, R0.reuse, 0x8, P0 ;  /* 0x000000080000780c */ /* 0x040fe40000744270 */
[C---:B------:R-:W-:Y:S01]  /*5f80*/  ISETP.GT.AND P0, PT, R3.reuse, 0x69, PT ;  /* 0x000000690300780c */ /* 0x040fe20003f04270 */
[----:B------:R-:W-:Y:S01]  /*5f90*/  @P4 STG.E.U16 desc[UR36][R4.64+0xc0], R72 ;  /* 0x0000c04804004986 */ /* 0x000fe2000c101524 */
[----:B------:R-:W-:Y:S02]  /*5fa0*/  ISETP.GT.AND P4, PT, R3, 0x68, PT ;  /* 0x000000680300780c */ /* 0x000fe40003f84270 */
[----:B------:R-:W-:Y:S01]  /*5fb0*/  F2FP.F16.F32.PACK_AB R74, RZ, R74 ;  /* 0x0000004aff4a723e */ /* 0x000fe200000000ff */
[----:B------:R-:W-:Y:S01]  /*5fc0*/  @P5 STG.E.U16 desc[UR36][R4.64+0xc2], R73 ;  /* 0x0000c24904005986 */ /* 0x000fe2000c101524 */
[----:B------:R-:W-:-:S02]  /*5fd0*/  ISETP.GT.AND P5, PT, R0, RZ, P4 ;  /* 0x000000ff0000720c */ /* 0x000fc400027a4270 */
[C---:B------:R-:W-:Y:S01]  /*5fe0*/  ISETP.GT.AND P3, PT, R0.reuse, RZ, P0 ;  /* 0x000000ff0000720c */ /* 0x040fe20000764270 */
[----:B------:R-:W-:Y:S01]  /*5ff0*/  @P1 STG.E.U16 desc[UR36][R6.64+0xc0], R74 ;  /* 0x0000c04a06001986 */ /* 0x000fe2000c101524 */
[----:B------:R-:W-:Y:S02]  /*6000*/  F2FP.F16.F32.PACK_AB R75, RZ, R75 ;  /* 0x0000004bff4b723e */ /* 0x000fe400000000ff */
[----:B------:R-:W-:Y:S02]  /*6010*/  F2FP.F16.F32.PACK_AB R76, RZ, R76 ;  /* 0x0000004cff4c723e */ /* 0x000fe400000000ff */
[C---:B------:R-:W-:Y:S01]  /*6020*/  ISETP.GT.AND P4, PT, R0.reuse, 0x8, P4 ;  /* 0x000000080000780c */ /* 0x040fe20002784270 */
[----:B------:R-:W-:Y:S01]  /*6030*/  @P2 STG.E.U16 desc[UR36][R6.64+0xc2], R75 ;  /* 0x0000c24b06002986 */ /* 0x000fe2000c101524 */
[----:B------:R-:W-:Y:S02]  /*6040*/  F2FP.F16.F32.PACK_AB R77, RZ, R77 ;  /* 0x0000004dff4d723e */ /* 0x000fe400000000ff */
[----:B------:R-:W-:Y:S01]  /*6050*/  ISETP.GT.AND P2, PT, R3, 0x71, PT ;  /* 0x000000710300780c */ /* 0x000fe20003f44270 */
[----:B------:R-:W-:Y:S01]  /*6060*/  @P5 STG.E.U16 desc[UR36][R4.64+0xd0], R76 ;  /* 0x0000d04c04005986 */ /* 0x000fe2000c101524 */
[----:B------:R-:W-:-:S02]  /*6070*/  ISETP.GT.AND P5, PT, R0, 0x8, P0 ;  /* 0x000000080000780c */ /* 0x000fc400007a4270 */
[C---:B------:R-:W-:Y:S01]  /*6080*/  ISETP.GT.AND P1, PT, R3.reuse, 0x78, PT ;  /* 0x000000780300780c */ /* 0x040fe20003f24270 */
[----:B------:R-:W-:Y:S01]  /*6090*/  @P3 STG.E.U16 desc[UR36][R4.64+0xd2], R77 ;  /* 0x0000d24d04003986 */ /* 0x000fe2000c101524 */
[C---:B------:R-:W-:Y:S02]  /*60a0*/  ISETP.GT.AND P3, PT, R3.reuse, 0x70, PT ;  /* 0x000000700300780c */ /* 0x040fe40003f64270 */
[----:B------:R-:W-:Y:S01]  /*60b0*/  ISETP.GT.AND P0, PT, R3, 0x79, PT ;  /* 0x000000790300780c */ /* 0x000fe20003f04270 */
[----:B------:R-:W-:Y:S01]  /*60c0*/  @P4 IMAD.MOV.U32 R2, RZ, RZ, R6 ;  /* 0x000000ffff024224 */ /* 0x000fe200078e0006 */
[----:B------:R-:W-:Y:S01]  /*60d0*/  F2FP.F16.F32.PACK_AB R78, RZ, R78 ;  /* 0x0000004eff4e723e */ /* 0x000fe200000000ff */
[----:B------:R-:W-:Y:S01]  /*60e0*/  @P4 IMAD.MOV.U32 R3, RZ, RZ, R7 ;  /* 0x000000ffff034224 */ /* 0x000fe200078e0007 */
[----:B------:R-:W-:Y:S02]  /*60f0*/  F2FP.F16.F32.PACK_AB R79, RZ, R79 ;  /* 0x0000004fff4f723e */ /* 0x000fe400000000ff */
[----:B------:R-:W-:-:S02]  /*6100*/  F2FP.F16.F32.PACK_AB R80, RZ, R80 ;  /* 0x00000050ff50723e */ /* 0x000fc400000000ff */
[----:B------:R0:W-:Y:S01]  /*6110*/  @P4 STG.E.U16 desc[UR36][R2.64+0xd0], R78 ;  /* 0x0000d04e02004986 */ /* 0x0001e2000c101524 */
[C---:B------:R-:W-:Y:S02]  /*6120*/  ISETP.GT.AND P4, PT, R0.reuse, RZ, P2 ;  /* 0x000000ff0000720c */ /* 0x040fe40001784270 */
[----:B------:R-:W-:Y:S02]  /*6130*/  F2FP.F16.F32.PACK_AB R81, RZ, R81 ;  /* 0x00000051ff51723e */ /* 0x000fe400000000ff */
[----:B------:R-:W-:Y:S02]  /*6140*/  ISETP.GT.AND P2, PT, R0, 0x8, P2 ;  /* 0x000000080000780c */ /* 0x000fe40001744270 */
[----:B------:R-:W-:Y:S02]  /*6150*/  F2FP.F16.F32.PACK_AB R82, RZ, R82 ;  /* 0x00000052ff52723e */ /* 0x000fe400000000ff */
[----:B------:R-:W-:Y:S02]  /*6160*/  F2FP.F16.F32.PACK_AB R83, RZ, R83 ;  /* 0x00000053ff53723e */ /* 0x000fe400000000ff */
[----:B------:R-:W-:Y:S01]  /*6170*/  F2FP.F16.F32.PACK_AB R84, RZ, R84 ;  /* 0x00000054ff54723e */ /* 0x000fe200000000ff */
[----:B0-----:R-:W-:Y:S01]  /*6180*/  @P5 IMAD.MOV.U32 R2, RZ, RZ, R6 ;  /* 0x000000ffff025224 */ /* 0x001fe200078e0006 */
[----:B------:R-:W-:Y:S01]  /*6190*/  F2FP.F16.F32.PACK_AB R85, RZ, R85 ;  /* 0x00000055ff55723e */ /* 0x000fe200000000ff */
[----:B------:R-:W-:Y:S01]  /*61a0*/  @P5 IMAD.MOV.U32 R3, RZ, RZ, R7 ;  /* 0x000000ffff035224 */ /* 0x000fe200078e0007 */
[----:B------:R-:W-:-:S02]  /*61b0*/  F2FP.F16.F32.PACK_AB R86, RZ, R86 ;  /* 0x00000056ff56723e */ /* 0x000fc400000000ff */
[----:B------:R-:W-:Y:S02]  /*61c0*/  F2FP.F16.F32.PACK_AB R87, RZ, R87 ;  /* 0x00000057ff57723e */ /* 0x000fe400000000ff */
[----:B------:R0:W-:Y:S01]  /*61d0*/  @P5 STG.E.U16 desc[UR36][R2.64+0xd2], R79 ;  /* 0x0000d24f02005986 */ /* 0x0001e2000c101524 */
[C---:B------:R-:W-:Y:S02]  /*61e0*/  ISETP.GT.AND P5, PT, R0.reuse, RZ, P3 ;  /* 0x000000ff0000720c */ /* 0x040fe40001fa4270 */
[----:B------:R-:W-:-:S11]  /*61f0*/  ISETP.GT.AND P3, PT, R0, 0x8, P3 ;  /* 0x000000080000780c */ /* 0x000fd60001f64270 */
[----:B0-----:R-:W-:Y:S02]  /*6200*/  @P5 IMAD.MOV.U32 R2, RZ, RZ, R4 ;  /* 0x000000ffff025224 */ /* 0x001fe400078e0004 */
[----:B------:R-:W-:-:S05]  /*6210*/  @P5 IMAD.MOV.U32 R3, RZ, RZ, R5 ;  /* 0x000000ffff035224 */ /* 0x000fca00078e0005 */
[----:B------:R0:W-:Y:S01]  /*6220*/  @P5 STG.E.U16 desc[UR36][R2.64+0xe0], R80 ;  /* 0x0000e05002005986 */ /* 0x0001e2000c101524 */
[C---:B------:R-:W-:Y:S02]  /*6230*/  ISETP.GT.AND P5, PT, R0.reuse, RZ, P0 ;  /* 0x000000ff0000720c */ /* 0x040fe400007a4270 */
[----:B------:R-:W-:Y:S01]  /*6240*/  ISETP.GT.AND P0, PT, R0, 0x8, P0 ;  /* 0x000000080000780c */ /* 0x000fe20000704270 */
[----:B0-----:R-:W-:Y:S02]  /*6250*/  @P4 IMAD.MOV.U32 R2, RZ, RZ, R4 ;  /* 0x000000ffff024224 */ /* 0x001fe400078e0004 */
[----:B------:R-:W-:-:S05]  /*6260*/  @P4 IMAD.MOV.U32 R3, RZ, RZ, R5 ;  /* 0x000000ffff034224 */ /* 0x000fca00078e0005 */
[----:B------:R0:W-:Y:S01]  /*6270*/  @P4 STG.E.U16 desc[UR36][R2.64+0xe2], R81 ;  /* 0x0000e25102004986 */ /* 0x0001e2000c101524 */
[C---:B------:R-:W-:Y:S02]  /*6280*/  ISETP.GT.AND P4, PT, R0.reuse, RZ, P1 ;  /* 0x000000ff0000720c */ /* 0x040fe40000f84270 */
[----:B------:R-:W-:Y:S01]  /*6290*/  ISETP.GT.AND P1, PT, R0, 0x8, P1 ;  /* 0x000000080000780c */ /* 0x000fe20000f24270 */
[----:B0-----:R-:W-:Y:S02]  /*62a0*/  @P3 IMAD.MOV.U32 R2, RZ, RZ, R6 ;  /* 0x000000ffff023224 */ /* 0x001fe400078e0006 */
[----:B------:R-:W-:-:S05]  /*62b0*/  @P3 IMAD.MOV.U32 R3, RZ, RZ, R7 ;  /* 0x000000ffff033224 */ /* 0x000fca00078e0007 */
[----:B------:R0:W-:Y:S02]  /*62c0*/  @P3 STG.E.U16 desc[UR36][R2.64+0xe0], R82 ;  /* 0x0000e05202003986 */ /* 0x0001e4000c101524 */
[----:B0-----:R-:W-:Y:S02]  /*62d0*/  @P2 IMAD.MOV.U32 R2, RZ, RZ, R6 ;  /* 0x000000ffff022224 */ /* 0x001fe400078e0006 */
[----:B------:R-:W-:-:S05]  /*62e0*/  @P2 IMAD.MOV.U32 R3, RZ, RZ, R7 ;  /* 0x000000ffff032224 */ /* 0x000fca00078e0007 */
[----:B------:R0:W-:Y:S02]  /*62f0*/  @P2 STG.E.U16 desc[UR36][R2.64+0xe2], R83 ;  /* 0x0000e25302002986 */ /* 0x0001e4000c101524 */
[----:B0-----:R-:W-:Y:S02]  /*6300*/  @P4 IMAD.MOV.U32 R2, RZ, RZ, R4 ;  /* 0x000000ffff024224 */ /* 0x001fe400078e0004 */
[----:B------:R-:W-:-:S05]  /*6310*/  @P4 IMAD.MOV.U32 R3, RZ, RZ, R5 ;  /* 0x000000ffff034224 */ /* 0x000fca00078e0005 */
[----:B------:R0:W-:Y:S04]  /*6320*/  @P4 STG.E.U16 desc[UR36][R2.64+0xf0], R84 ;  /* 0x0000f05402004986 */ /* 0x0001e8000c101524 */
[----:B------:R1:W-:Y:S01]  /*6330*/  @P5 STG.E.U16 desc[UR36][R4.64+0xf2], R85 ;  /* 0x0000f25504005986 */ /* 0x0003e2000c101524 */
[----:B0-----:R-:W-:Y:S02]  /*6340*/  @P1 IMAD.MOV.U32 R2, RZ, RZ, R6 ;  /* 0x000000ffff021224 */ /* 0x001fe400078e0006 */
[----:B------:R-:W-:-:S05]  /*6350*/  @P1 IMAD.MOV.U32 R3, RZ, RZ, R7 ;  /* 0x000000ffff031224 */ /* 0x000fca00078e0007 */
[----:B------:R1:W-:Y:S04]  /*6360*/  @P1 STG.E.U16 desc[UR36][R2.64+0xf0], R86 ;  /* 0x0000f05602001986 */ /* 0x0003e8000c101524 */
[----:B------:R1:W-:Y:S02]  /*6370*/  @P0 STG.E.U16 desc[UR36][R6.64+0xf2], R87 ;  /* 0x0000f25706000986 */ /* 0x0003e4000c101524 */
.L_x_163:
[----:B------:R-:W-:Y:S05]  /*6380*/  BSYNC B0 ;  /* 0x0000000000007941 */ /* 0x000fea0003800000 */
.L_x_37:
[----:B01----:R-:W2:Y:S01]  /*6390*/  LDL.64 R2, [R1] ;  /* 0x0000000001027983 */ /* 0x003ea20000100a00 */
[----:B------:R-:W-:Y:S01]  /*63a0*/  ULDC.64 UR4, c[0x0][0x650] ;  /* 0x0001940000047ab9 */ /* 0x000fe20000000a00 */
[----:B------:R0:W-:Y:S01]  /*63b0*/  SYNCS.ARRIVE.TRANS64.A1T0 RZ, [R98+UR47], RZ ;  /* 0x000000ff62ff79a7 */ /* 0x0001e2000810002f */
[----:B------:R-:W-:Y:S01]  /*63c0*/  PRMT R0, RZ, 0x7610, R0 ;  /* 0x00007610ff007816 */ /* 0x000fe20000000000 */
[----:B-----5:R-:W-:Y:S02]  /*63d0*/  IMAD.MOV.U32 R19, RZ, RZ, -0x1 ;  /* 0xffffffffff137424 */ /* 0x020fe400078e00ff */
[----:B------:R-:W-:Y:S01]  /*63e0*/  IMAD.MOV.U32 R22, RZ, RZ, -0x1 ;  /* 0xffffffffff167424 */ /* 0x000fe200078e00ff */
[----:B--2---:R-:W-:-:S04]  /*63f0*/  LEA R18, P0, R2, R18, 0x1 ;  /* 0x0000001202127211 */ /* 0x004fc800078008ff */
[----:B------:R-:W-:Y:S01]  /*6400*/  LEA.HI.X R17, R2, R17, R23, 0x1, P0 ;  /* 0x0000001102117211 */ /* 0x000fe200000f0c17 */
[----:B------:R-:W-:Y:S01]  /*6410*/  IMAD.MOV.U32 R2, RZ, RZ, -0x1 ;  /* 0xffffffffff027424 */ /* 0x000fe200078e00ff */
[----:B------:R-:W-:-:S04]  /*6420*/  ISETP.GE.U32.AND P0, PT, R18, UR4, PT ;  /* 0x0000000412007c0c */ /* 0x000fc8000bf06070 */
[----:B------:R-:W-:-:S13]  /*6430*/  ISETP.GE.U32.AND.EX P0, PT, R17, UR5, PT, P0 ;  /* 0x0000000511007c0c */ /* 0x000fda000bf06100 */
[----:B0-----:R-:W-:Y:S05]  /*6440*/  @P0 BRA `(.L_x_164) ;  /* 0x0000000400700947 */ /* 0x001fea0003800000 */
[----:B------:R-:W0:Y:S01]  /*6450*/  S2R R10, SR_CTAID.X ;  /* 0x00000000000a7919 */ /* 0x000e220000002500 */
[----:B------:R-:W1:Y:S01]  /*6460*/  LDC.64 R8, c[0x0][0x628] ;  /* 0x00018a00ff087b82 */ /* 0x000e620000000a00 */
[----:B------:R-:W-:Y:S01]  /*6470*/  ULDC UR4, c[0x0][0x150] ;  /* 0x0000540000047ab9 */ /* 0x000fe20000000800 */
[----:B---34-:R-:W-:Y:S01]  /*6480*/  IMAD.MOV.U32 R6, RZ, RZ, R18 ;  /* 0x000000ffff067224 */ /* 0x018fe200078e0012 */
[----:B------:R-:W2:Y:S01]  /*6490*/  S2R R20, SR_CTAID.Y ;  /* 0x0000000000147919 */ /* 0x000ea20000002600 */
[----:B------:R-:W-:-:S04]  /*64a0*/  IMAD.MOV.U32 R7, RZ, RZ, R17 ;  /* 0x000000ffff077224 */ /* 0x000fc800078e0011 */
[----:B------:R-:W3:Y:S08]  /*64b0*/  LDC R15, c[0x0][0x144] ;  /* 0x00005100ff0f7b82 */ /* 0x000ef00000000800 */
[----:B------:R-:W4:Y:S08]  /*64c0*/  LDC R0, c[0x0][0x630] ;  /* 0x00018c00ff007b82 */ /* 0x000f300000000800 */
[----:B------:R-:W2:Y:S01]  /*64d0*/  LDC.64 R12, c[0x0][0x620] ;  /* 0x00018800ff0c7b82 */ /* 0x000ea20000000a00 */
[----:B-1----:R-:W-:-:S04]  /*64e0*/  ISETP.NE.U32.AND P0, PT, R8, RZ, PT ;  /* 0x000000ff0800720c */ /* 0x002fc80003f05070 */
[----:B------:R-:W-:Y:S02]  /*64f0*/  ISETP.NE.AND.EX P0, PT, R9, RZ, PT, P0 ;  /* 0x000000ff0900720c */ /* 0x000fe40003f05300 */
[----:B0-----:R-:W-:-:S05]  /*6500*/  I2FP.F32.U32 R2, R10 ;  /* 0x0000000a00027245 */ /* 0x001fca0000201000 */
[----:B------:R-:W-:-:S04]  /*6510*/  FMUL R2, R2, UR4 ;  /* 0x0000000402027c20 */ /* 0x000fc80008400000 */
[----:B------:R0:W1:Y:S02]  /*6520*/  F2I.U32.TRUNC.NTZ R14, R2 ;  /* 0x00000002000e7305 */ /* 0x000064000020f000 */
[----:B---34-:R-:W-:Y:S05]  /*6530*/  @!P0 BRA `(.L_x_165) ;  /* 0x0000000000288947 */ /* 0x018fea0003800000 */
[----:B------:R-:W3:Y:S02]  /*6540*/  LDC R3, c[0x0][0x634] ;  /* 0x00018d00ff037b82 */ /* 0x000ee40000000800 */
[----:B---3--:R-:W-:-:S05]  /*6550*/  IADD3 R7, P0, R18, R3, RZ ;  /* 0x0000000312077210 */ /* 0x008fca0007f1e0ff */
[----:B------:R-:W-:-:S04]  /*6560*/  IMAD.X R11, RZ, RZ, R17, P0 ;  /* 0x000000ffff0b7224 */ /* 0x000fc800000e0611 */
[----:B0-----:R-:W-:-:S04]  /*6570*/  IMAD.WIDE.U32 R2, R11, R8, RZ ;  /* 0x000000080b027225 */ /* 0x001fc800078e00ff */
[----:B------:R-:W-:-:S04]  /*6580*/  IMAD.WIDE.U32 R4, P0, R7, R9, R2 ;  /* 0x0000000907047225 */ /* 0x000fc80007800002 */
[----:B------:R-:W-:-:S04]  /*6590*/  IMAD.WIDE.U32 R2, R7, R8, RZ ;  /* 0x0000000807027225 */ /* 0x000fc800078e00ff */
[----:B------:R-:W-:Y:S01]  /*65a0*/  IMAD.X R7, RZ, RZ, RZ, P0 ;  /* 0x000000ffff077224 */ /* 0x000fe200000e06ff */
[----:B------:R-:W-:Y:S01]  /*65b0*/  IADD3 RZ, P0, R3, R4, RZ ;  /* 0x0000000403ff7210 */ /* 0x000fe20007f1e0ff */
[----:B------:R-:W-:-:S04]  /*65c0*/  IMAD.MOV.U32 R6, RZ, RZ, R5 ;  /* 0x000000ffff067224 */ /* 0x000fc800078e0005 */
[----:B------:R-:W-:-:S08]  /*65d0*/  IMAD.WIDE.U32.X R6, R11, R9, R6, P0 ;  /* 0x000000090b067225 */ /* 0x000fd000000e0406 */
.L_x_165:
[----:B------:R-:W3:Y:S01]  /*65e0*/  LDC.64 R26, c[0x0][0x640] ;  /* 0x00019000ff1a7b82 */ /* 0x000ee20000000a00 */
[-C--:B------:R-:W-:Y:S01]  /*65f0*/  SHF.R.U64 R11, R6, R0.reuse, R7 ;  /* 0x00000000060b7219 */ /* 0x080fe20000001207 */
[----:B------:R-:W-:Y:S01]  /*6600*/  IMAD.MOV.U32 R19, RZ, RZ, R17 ;  /* 0x000000ffff137224 */ /* 0x000fe200078e0011 */
[----:B------:R-:W-:Y:S01]  /*6610*/  SHF.R.U32.HI R0, RZ, R0, R7 ;  /* 0x00000000ff007219 */ /* 0x000fe20000011607 */
[----:B-1----:R-:W-:Y:S01]  /*6620*/  IMAD.MOV R14, RZ, RZ, -R14 ;  /* 0x000000ffff0e7224 */ /* 0x002fe200078e0a0e */
[----:B------:R-:W-:Y:S01]  /*6630*/  IADD3 R5, P0, RZ, -R11, RZ ;  /* 0x8000000bff057210 */ /* 0x000fe20007f1e0ff */
[----:B------:R-:W-:Y:S01]  /*6640*/  ULDC UR4, c[0x0][0x154] ;  /* 0x0000550000047ab9 */ /* 0x000fe20000000800 */
[----:B------:R-:W-:Y:S01]  /*6650*/  IMAD.MOV.U32 R7, RZ, RZ, 0x1 ;  /* 0x00000001ff077424 */ /* 0x000fe200078e00ff */
[----:B------:R-:W1:Y:S01]  /*6660*/  LDC R4, c[0x0][0x618] ;  /* 0x00018600ff047b82 */ /* 0x000e620000000800 */
[----:B------:R-:W-:Y:S02]  /*6670*/  IMAD R22, R15, R14, R10 ;  /* 0x0000000e0f167224 */ /* 0x000fe400078e020a */
[----:B------:R-:W-:-:S04]  /*6680*/  IMAD.X R3, RZ, RZ, ~R0, P0 ;  /* 0x000000ffff037224 */ /* 0x000fc800000e0e00 */
[-C--:B--2---:R-:W-:Y:S01]  /*6690*/  IMAD R0, R3, R12.reuse, RZ ;  /* 0x0000000c03007224 */ /* 0x084fe200078e02ff */
[----:B------:R-:W2:Y:S01]  /*66a0*/  LDC R6, c[0x0][0x608] ;  /* 0x00018200ff067b82 */ /* 0x000ea20000000800 */
[----:B0-----:R-:W-:-:S04]  /*66b0*/  IMAD.WIDE.U32 R2, R5, R12, R18 ;  /* 0x0000000c05027225 */ /* 0x001fc800078e0012 */
[----:B------:R-:W-:Y:S01]  /*66c0*/  IMAD R5, R5, R13, R0 ;  /* 0x0000000d05057224 */ /* 0x000fe200078e0200 */
[----:B------:R-:W-:Y:S02]  /*66d0*/  I2FP.F32.U32 R0, R20 ;  /* 0x0000001400007245 */ /* 0x000fe40000201000 */
[----:B------:R-:W0:Y:S01]  /*66e0*/  LDC R24, c[0x0][0x658] ;  /* 0x00019600ff187b82 */ /* 0x000e220000000800 */
[----:B------:R-:W-:Y:S01]  /*66f0*/  IMAD.IADD R3, R3, 0x1, R5 ;  /* 0x0000000103037824 */ /* 0x000fe200078e0205 */
[----:B---3--:R-:W-:Y:S01]  /*6700*/  ISETP.NE.U32.AND P0, PT, R26, RZ, PT ;  /* 0x000000ff1a00720c */ /* 0x008fe20003f05070 */
[----:B------:R-:W-:Y:S01]  /*6710*/  FMUL R0, R0, UR4 ;  /* 0x0000000400007c20 */ /* 0x000fe20008400000 */
[----:B------:R-:W-:Y:S02]  /*6720*/  IMAD.MOV.U32 R5, RZ, RZ, -0x1 ;  /* 0xffffffffff057424 */ /* 0x000fe400078e00ff */
[----:B------:R-:W-:Y:S01]  /*6730*/  ISETP.NE.AND.EX P0, PT, R27, RZ, PT, P0 ;  /* 0x000000ff1b00720c */ /* 0x000fe20003f05300 */
[----:B------:R3:W4:Y:S01]  /*6740*/  F2I.U32.TRUNC.NTZ R12, R0 ;  /* 0x00000000000c7305 */ /* 0x000722000020f000 */
[----:B------:R-:W3:Y:S01]  /*6750*/  LDC R15, c[0x0][0x148] ;  /* 0x00005200ff0f7b82 */ /* 0x000ee20000000800 */
[----:B-1----:R-:W-:-:S02]  /*6760*/  SHF.R.U64 R10, R2, R4, R3 ;  /* 0x00000004020a7219 */ /* 0x002fc40000001203 */
[----:B------:R-:W-:-:S05]  /*6770*/  SHF.R.U32.HI R3, RZ, R4, R3 ;  /* 0x00000004ff037219 */ /* 0x000fca0000011603 */
[----:B------:R-:W1:Y:S01]  /*6780*/  LDC R14, c[0x0][0x600] ;  /* 0x00018000ff0e7b82 */ /* 0x000e620000000800 */
[-CC-:B--2---:R-:W-:Y:S02]  /*6790*/  SHF.R.U64 R8, R10, R6.reuse, R3.reuse ;  /* 0x000000060a087219 */ /* 0x184fe40000001203 */
[----:B------:R-:W-:-:S05]  /*67a0*/  SHF.R.U32.HI R3, RZ, R6, R3 ;  /* 0x00000006ff037219 */ /* 0x000fca0000011603 */
[----:B------:R-:W2:Y:S01]  /*67b0*/  LDC R21, c[0x0][0x648] ;  /* 0x00019200ff157b82 */ /* 0x000ea20000000800 */
[-CC-:B0-----:R-:W-:Y:S02]  /*67c0*/  SHF.R.U64 R13, R8, R24.reuse, R3.reuse ;  /* 0x00000018080d7219 */ /* 0x181fe40000001203 */
[-C--:B------:R-:W-:Y:S02]  /*67d0*/  SHF.L.U32 R5, R5, R24.reuse, RZ ;  /* 0x0000001805057219 */ /* 0x080fe400000006ff */
[-C--:B------:R-:W-:Y:S01]  /*67e0*/  SHF.R.U32.HI R3, RZ, R24.reuse, R3 ;  /* 0x00000018ff037219 */ /* 0x080fe20000011603 */
[----:B------:R-:W-:Y:S01]  /*67f0*/  IMAD.MOV.U32 R2, RZ, RZ, R13 ;  /* 0x000000ffff027224 */ /* 0x000fe200078e000d */
[----:B------:R-:W-:Y:S01]  /*6800*/  SHF.L.U32 R24, R7, R24, RZ ;  /* 0x0000001807187219 */ /* 0x000fe200000006ff */
[----:B------:R-:W0:Y:S01]  /*6810*/  LDC R25, c[0x0][0x638] ;  /* 0x00018e00ff197b82 */ /* 0x000e220000000800 */
[----:B------:R-:W-:-:S07]  /*6820*/  LOP3.LUT R19, RZ, R5, RZ, 0x33, !PT ;  /* 0x00000005ff137212 */ /* 0x000fce00078e33ff */
[----:B------:R-:W0:Y:S01]  /*6830*/  LDC R28, c[0x0][0x610] ;  /* 0x00018400ff1c7b82 */ /* 0x000e220000000800 */
[----:B----4-:R-:W-:Y:S05]  /*6840*/  @!P0 BRA `(.L_x_166) ;  /* 0x0000000000288947 */ /* 0x010fea0003800000 */
[----:B---3--:R-:W3:Y:S02]  /*6850*/  LDC R0, c[0x0][0x64c] ;  /* 0x00019300ff007b82 */ /* 0x008ee40000000800 */
[----:B---3--:R-:W-:-:S05]  /*6860*/  IADD3 R7, P0, R13, R0, RZ ;  /* 0x000000000d077210 */ /* 0x008fca0007f1e0ff */
        /* <DEDUP_REMOVED lines=8> */
.L_x_166:
[----:B------:R-:W4:Y:S01]  /*68f0*/  LDC R4, c[0x0][0x65c] ;  /* 0x00019700ff047b82 */ /* 0x000f220000000800 */
[----:B--23--:R-:W-:Y:S01]  /*6900*/  SHF.R.U64 R0, R2, R21, R3 ;  /* 0x0000001502007219 */ /* 0x00cfe20000001203 */
[----:B-1----:R-:W-:Y:S01]  /*6910*/  VIADD R3, R14, 0xffffffff ;  /* 0xffffffff0e037836 */ /* 0x002fe20000000000 */
[----:B------:R-:W-:Y:S01]  /*6920*/  LOP3.LUT R19, R8, R19, RZ, 0xc0, !PT ;  /* 0x0000001308137212 */ /* 0x000fe200078ec0ff */
[----:B------:R-:W-:Y:S02]  /*6930*/  IMAD.MOV R12, RZ, RZ, -R12 ;  /* 0x000000ffff0c7224 */ /* 0x000fe400078e0a0c */
[----:B------:R-:W-:Y:S01]  /*6940*/  IMAD.MOV R2, RZ, RZ, -R0 ;  /* 0x000000ffff027224 */ /* 0x000fe200078e0a00 */
[----:B------:R-:W-:Y:S01]  /*6950*/  LOP3.LUT R3, R10, R3, RZ, 0xc0, !PT ;  /* 0x000000030a037212 */ /* 0x000fe200078ec0ff */
[----:B------:R-:W-:Y:S02]  /*6960*/  IMAD R19, R24, R0, R19 ;  /* 0x0000000018137224 */ /* 0x000fe400078e0213 */
[----:B0-----:R-:W-:-:S04]  /*6970*/  IMAD R0, R2, R25, R13 ;  /* 0x0000001902007224 */ /* 0x001fc800078e020d */
[----:B------:R-:W-:Y:S01]  /*6980*/  IMAD R2, R0, R14, R3 ;  /* 0x0000000e00027224 */ /* 0x000fe200078e0203 */
[----:B----4-:R-:W-:Y:S01]  /*6990*/  ISETP.NE.AND P0, PT, R4, 0x1, PT ;  /* 0x000000010400780c */ /* 0x010fe20003f05270 */
[----:B------:R-:W-:-:S05]  /*69a0*/  IMAD.MOV.U32 R4, RZ, RZ, 0x1 ;  /* 0x00000001ff047424 */ /* 0x000fca00078e00ff */
[----:B------:R-:W-:-:S07]  /*69b0*/  PRMT R0, R4, 0x7610, R0 ;  /* 0x0000761004007816 */ /* 0x000fce0000000000 */
[----:B------:R-:W-:-:S04]  /*69c0*/  @P0 IMAD R22, R15, R12, R20 ;  /* 0x0000000c0f160224 */ /* 0x000fc800078e0214 */
[----:B------:R-:W-:-:S05]  /*69d0*/  IMAD R19, R19, R28, R22 ;  /* 0x0000001c13137224 */ /* 0x000fca00078e0216 */
[----:B------:R-:W-:Y:S02]  /*69e0*/  SEL R22, R2, R19, !P0 ;  /* 0x0000001302167207 */ /* 0x000fe40004000000 */
[----:B------:R-:W-:Y:S01]  /*69f0*/  SEL R19, R19, R2, !P0 ;  /* 0x0000000213137207 */ /* 0x000fe20004000000 */
[----:B------:R-:W-:-:S07]  /*6a00*/  IMAD.MOV.U32 R2, RZ, RZ, R11 ;  /* 0x000000ffff027224 */ /* 0x000fce00078e000b */
.L_x_164:
[----:B------:R-:W-:Y:S02]  /*6a10*/  LOP3.LUT P0, RZ, R0, 0xff, RZ, 0xc0, !PT ;  /* 0x000000ff00ff7812 */ /* 0x000fe4000780c0ff */
[----:B------:R-:W-:-:S11]  /*6a20*/  LOP3.LUT R103, R103, 0x1, RZ, 0x3c, !PT ;  /* 0x0000000167677812 */ /* 0x000fd600078e3cff */
[----:B------:R-:W-:Y:S05]  /*6a30*/  @P0 BRA `(.L_x_167) ;  /* 0xffffffac00b00947 */ /* 0x000fea000383ffff */
[----:B------:R-:W-:Y:S05]  /*6a40*/  EXIT ;  /* 0x000000000000794d */ /* 0x000fea0003800000 */
.L_x_18:
[----:B------:R-:W-:-:S08]  /*6a50*/  ISETP.NE.AND P0, PT, R5, RZ, PT ;  /* 0x000000ff0500720c */ /* 0x000fd00003f05270 */
[----:B0-----:R-:W0:-:S00]  /*6a60*/  USETMAXREG.DEALLOC.CTAPOOL 0x28 ;  /* 0x00000028000079c8 */ /* 0x001e0000080e0500 */
[----:B------:R-:W-:Y:S05]  /*6a70*/  @P0 EXIT ;  /* 0x000000000000094d */ /* 0x000fea0003800000 */
[----:B0-----:R-:W-:Y:S01]  /*6a80*/  LOP3.LUT P0, RZ, R8, 0xff, RZ, 0xc0, !PT ;  /* 0x000000ff08ff7812 */ /* 0x001fe2000780c0ff */
[----:B------:R-:W-:Y:S02]  /*6a90*/  IMAD.MOV.U32 R0, RZ, RZ, 0x1 ;  /* 0x00000001ff007424 */ /* 0x000fe400078e00ff */
[----:B------:R-:W-:-:S10]  /*6aa0*/  IMAD.MOV.U32 R7, RZ, RZ, RZ ;  /* 0x000000ffff077224 */ /* 0x000fd400078e00ff */
[----:B------:R-:W-:Y:S05]  /*6ab0*/  @!P0 BRA `(.L_x_168) ;  /* 0x0000000c00788947 */ /* 0x000fea0003800000 */
[----:B------:R-:W0:Y:S01]  /*6ac0*/  S2UR UR9, SR_CgaCtaId ;  /* 0x00000000000979c3 */ /* 0x000e220000008800 */
[----:B------:R-:W-:Y:S01]  /*6ad0*/  ULDC UR5, c[0x0][0x658] ;  /* 0x0001960000057ab9 */ /* 0x000fe20000000800 */
[----:B------:R-:W-:Y:S01]  /*6ae0*/  UMOV UR10, 0xffffffff ;  /* 0xffffffff000a7882 */ /* 0x000fe20000000000 */
[----:B------:R-:W-:Y:S01]  /*6af0*/  UMOV UR11, 0x1 ;  /* 0x00000001000b7882 */ /* 0x000fe20000000000 */
[----:B------:R-:W-:Y:S01]  /*6b00*/  USHF.L.U32 UR10, UR10, UR5, URZ ;  /* 0x000000050a0a7299 */ /* 0x000fe2000800063f */
[----:B------:R-:W-:Y:S01]  /*6b10*/  LOP3.LUT P0, RZ, R4, 0x1f, RZ, 0xc0, !PT ;  /* 0x0000001f04ff7812 */ /* 0x000fe2000780c0ff */
[----:B------:R-:W-:Y:S01]  /*6b20*/  BSSY B0, `(.L_x_168) ;  /* 0x00000d7000007945 */ /* 0x000fe20003800000 */
[C---:B------:R-:W-:Y:S01]  /*6b30*/  ISETP.NE.AND P2, PT, R3.reuse, RZ, PT ;  /* 0x000000ff0300720c */ /* 0x040fe20003f45270 */
[----:B------:R-:W-:Y:S01]  /*6b40*/  ULOP3.LUT UR13, URZ, UR10, URZ, 0x33, !UPT ;  /* 0x0000000a3f0d7292 */ /* 0x000fe2000f8e333f */
[----:B------:R-:W-:Y:S01]  /*6b50*/  ISETP.NE.OR P0, PT, R3, RZ, !P0 ;  /* 0x000000ff0300720c */ /* 0x000fe20004705670 */
[----:B------:R-:W-:Y:S01]  /*6b60*/  IMAD.MOV.U32 R8, RZ, RZ, 0x1 ;  /* 0x00000001ff087424 */ /* 0x000fe200078e00ff */
[----:B------:R-:W-:Y:S01]  /*6b70*/  LOP3.LUT R6, R16, 0x2, RZ, 0xfc, !PT ;  /* 0x0000000210067812 */ /* 0x000fe200078efcff */
[----:B------:R-:W-:Y:S01]  /*6b80*/  IMAD.MOV.U32 R0, RZ, RZ, 0x1 ;  /* 0x00000001ff007424 */ /* 0x000fe200078e00ff */
[----:B------:R-:W-:Y:S01]  /*6b90*/  ULDC UR4, c[0x0][0x600] ;  /* 0x0001800000047ab9 */ /* 0x000fe20000000800 */
[----:B------:R-:W-:Y:S01]  /*6ba0*/  IMAD.MOV.U32 R7, RZ, RZ, RZ ;  /* 0x000000ffff077224 */ /* 0x000fe200078e00ff */
[----:B------:R-:W-:Y:S01]  /*6bb0*/  UMOV UR18, 0x5 ;  /* 0x0000000500127882 */ /* 0x000fe20000000000 */
[----:B------:R-:W-:-:S02]  /*6bc0*/  UIADD3 UR26, UR40, 0x1, URZ ;  /* 0x00000001281a7890 */ /* 0x000fc4000fffe03f */
[----:B------:R-:W-:Y:S02]  /*6bd0*/  UIADD3 UR4, UR4, -0x1, URZ ;  /* 0xffffffff04047890 */ /* 0x000fe4000fffe03f */
[----:B------:R-:W-:Y:S01]  /*6be0*/  USHF.L.U32 UR5, UR11, UR5, URZ ;  /* 0x000000050b057299 */ /* 0x000fe2000800063f */
[----:B------:R-:W-:Y:S01]  /*6bf0*/  ULDC.64 UR24, c[0x0][0x198] ;  /* 0x0000660000187ab9 */ /* 0x000fe20000000a00 */
[----:B0-----:R-:W-:Y:S02]  /*6c00*/  ULOP3.LUT UR8, UR9, 0x1, URZ, 0xc0, !UPT ;  /* 0x0000000109087892 */ /* 0x001fe4000f8ec03f */
[----:B------:R-:W-:Y:S02]  /*6c10*/  USHF.R.U32.HI UR27, URZ, 0x1, UR9 ;  /* 0x000000013f1b7899 */ /* 0x000fe40008011609 */
[----:B------:R-:W-:Y:S02]  /*6c20*/  USHF.L.U32 UR6, UR9, 0x6, URZ ;  /* 0x0000000609067899 */ /* 0x000fe4000800063f */
[----:B------:R-:W-:-:S02]  /*6c30*/  USHF.L.U32 UR7, UR9, 0xb, URZ ;  /* 0x0000000b09077899 */ /* 0x000fc4000800063f */
[----:B------:R-:W-:Y:S02]  /*6c40*/  ULOP3.LUT UR9, UR9, 0xfffffffe, URZ, 0xc0, !UPT ;  /* 0xfffffffe09097892 */ /* 0x000fe4000f8ec03f */
[----:B------:R-:W-:Y:S02]  /*6c50*/  UISETP.GT.U32.AND UP0, UPT, UR8, 0xffff, UPT ;  /* 0x0000ffff0800788c */ /* 0x000fe4000bf04070 */
[----:B------:R-:W-:Y:S02]  /*6c60*/  USHF.L.U32 UR10, UR11, UR9, URZ ;  /* 0x000000090b0a7299 */ /* 0x000fe4000800063f */
[----:B------:R-:W-:Y:S02]  /*6c70*/  ULOP3.LUT UR9, UR9, 0x1, URZ, 0xfc, !UPT ;  /* 0x0000000109097892 */ /* 0x000fe4000f8efc3f */
[----:B------:R-:W-:Y:S02]  /*6c80*/  USEL UR8, UR8, 0xffff, !UP0 ;  /* 0x0000ffff08087887 */ /* 0x000fe4000c000000 */
[----:B------:R-:W-:-:S02]  /*6c90*/  USHF.L.U32 UR9, UR11, UR9, URZ ;  /* 0x000000090b097299 */ /* 0x000fc4000800063f */
[----:B------:R-:W-:Y:S02]  /*6ca0*/  ULOP3.LUT UR8, UR8, 0xffff, URZ, 0xc0, !UPT ;  /* 0x0000ffff08087892 */ /* 0x000fe4000f8ec03f */
[----:B------:R-:W-:Y:S02]  /*6cb0*/  ULOP3.LUT UR6, UR6, 0x40, URZ, 0xc0, !UPT ;  /* 0x0000004006067892 */ /* 0x000fe4000f8ec03f */
[----:B------:R-:W-:Y:S02]  /*6cc0*/  ULOP3.LUT UR7, UR7, 0x800, URZ, 0xc0, !UPT ;  /* 0x0000080007077892 */ /* 0x000fe4000f8ec03f */
[----:B------:R-:W-:Y:S02]  /*6cd0*/  ULOP3.LUT UR19, UR10, UR9, URZ, 0xfc, !UPT ;  /* 0x000000090a137292 */ /* 0x000fe4000f8efc3f */
[----:B------:R-:W-:-:S12]  /*6ce0*/  USHF.L.U32 UR18, UR18, UR8, URZ ;  /* 0x0000000812127299 */ /* 0x000fd8000800063f */
.L_x_180:
[----:B------:R-:W-:-:S03]  /*6cf0*/  UMOV UR8, 0xffffffff ;  /* 0xffffffff00087882 */ /* 0x000fc60000000000 */
[----:B------:R-:W-:Y:S05]  /*6d00*/  BRA.DIV UR8, `(.L_x_169) ;  /* 0x0000001608f07947 */ /* 0x000fea000b800000 */
[----:B------:R-:W-:-:S13]  /*6d10*/  ELECT P6, URZ, PT ;  /* 0x00000000003f782f */ /* 0x000fda00038c0000 */
.L_x_207:
[----:B------:R-:W0:Y:S01]  /*6d20*/  LDC R3, c[0x0][0x28c] ;  /* 0x0000a300ff037b82 */ /* 0x000e220000000800 */
[----:B------:R-:W-:Y:S01]  /*6d30*/  BSSY B1, `(.L_x_170) ;  /* 0x000003d000017945 */ /* 0x000fe20003800000 */
[----:B0-----:R-:W-:-:S13]  /*6d40*/  ISETP.LT.OR P6, PT, R3, 0x1, !P6 ;  /* 0x000000010300780c */ /* 0x001fda00077c1670 */
[----:B------:R-:W-:Y:S05]  /*6d50*/  @P6 BRA `(.L_x_171) ;  /* 0x0000000000e86947 */ /* 0x000fea0003800000 */
[----:B------:R-:W-:Y:S01]  /*6d60*/  LEA R19, R19, UR27, 0x1 ;  /* 0x0000001b13137c11 */ /* 0x000fe2000f8e08ff */
[----:B------:R-:W-:Y:S01]  /*6d70*/  IMAD.MOV.U32 R11, RZ, RZ, RZ ;  /* 0x000000ffff0b7224 */ /* 0x000fe200078e00ff */
[----:B------:R-:W-:Y:S01]  /*6d80*/  LEA R22, R22, UR6, 0x7 ;  /* 0x0000000616167c11 */ /* 0x000fe2000f8e38ff */
[----:B------:R-:W-:Y:S02]  /*6d90*/  IMAD.U32 R13, RZ, RZ, UR26 ;  /* 0x0000001aff0d7e24 */ /* 0x000fe4000f8e00ff */
[----:B------:R-:W-:Y:S02]  /*6da0*/  IMAD.MOV.U32 R3, RZ, RZ, R0 ;  /* 0x000000ffff037224 */ /* 0x000fe400078e0000 */
[----:B------:R-:W-:Y:S02]  /*6db0*/  IMAD.MOV.U32 R4, RZ, RZ, R7 ;  /* 0x000000ffff047224 */ /* 0x000fe400078e0007 */
[----:B------:R-:W-:-:S07]  /*6dc0*/  IMAD.SHL.U32 R19, R19, 0x20, RZ ;  /* 0x0000002013137824 */ /* 0x000fce00078e00ff */
.L_x_175:
[----:B------:R-:W0:Y:S01]  /*6dd0*/  S2R R10, SR_CgaCtaId ;  /* 0x00000000000a7919 */ /* 0x000e220000008800 */
[----:B------:R-:W-:Y:S01]  /*6de0*/  MOV R5, 0x400 ;  /* 0x0000040000057802 */ /* 0x000fe20000000f00 */
[----:B------:R-:W1:Y:S03]  /*6df0*/  @!P2 LDC R9, c[0x0][0x500] ;  /* 0x00014000ff09ab82 */ /* 0x000e660000000800 */
[----:B0-----:R-:W-:Y:S02]  /*6e00*/  LEA R12, R10, R5, 0x18 ;  /* 0x000000050a0c7211 */ /* 0x001fe400078ec0ff */
[----:B------:R-:W-:-:S03]  /*6e10*/  SHF.L.U32 R5, R3, 0x1f, RZ ;  /* 0x0000001f03057819 */ /* 0x000fc600000006ff */
[----:B------:R-:W-:-:S04]  /*6e20*/  IMAD R10, R4, 0x8, R12 ;  /* 0x00000008040a7824 */ /* 0x000fc800078e020c */
[----:B------:R-:W0:Y:S02]  /*6e30*/  SYNCS.PHASECHK.TRANS64.TRYWAIT P1, [R10+URZ+0x90], R5 ;  /* 0x000090050a0075a7 */ /* 0x000e24000802017f */
[----:B01----:R-:W-:Y:S05]  /*6e40*/  @!P1 BRA `(.L_x_172) ;  /* 0x0000001400c09947 */ /* 0x003fea0003800000 */
.L_x_208:
[----:B0-----:R-:W-:Y:S01]  /*6e50*/  PRMT R5, R6, 0x9910, RZ ;  /* 0x0000991006057816 */ /* 0x001fe200000000ff */
[----:B------:R0:W-:Y:S03]  /*6e60*/  @!P2 SYNCS.ARRIVE.TRANS64 RZ, [R10+URZ], R9 ;  /* 0x000000090affa9a7 */ /* 0x0001e6000800003f */
[----:B------:R-:W-:-:S13]  /*6e70*/  ISETP.NE.AND P1, PT, R5, 0x2, PT ;  /* 0x000000020500780c */ /* 0x000fda0003f25270 */
[----:B0-----:R-:W-:Y:S05]  /*6e80*/  @P1 BRA `(.L_x_173) ;  /* 0x0000000000041947 */ /* 0x001fea0003800000 */
[----:B------:R-:W-:Y:S01]  /*6e90*/  BPT.TRAP 0x1 ;  /* 0x000000040000795c */ /* 0x000fe20000300000 */
.L_x_173:
[----:B------:R-:W-:Y:S05]  /*6ea0*/  @P0 BRA `(.L_x_174) ;  /* 0x0000000000040947 */ /* 0x000fea0003800000 */
[----:B------:R-:W-:Y:S01]  /*6eb0*/  BPT.TRAP 0x1 ;  /* 0x000000040000795c */ /* 0x000fe20000300000 */
.L_x_174:
[----:B------:R-:W-:Y:S01]  /*6ec0*/  LEA R5, R4, UR27, 0x1 ;  /* 0x0000001b04057c11 */ /* 0x000fe2000f8e08ff */
[----:B------:R-:W-:Y:S01]  /*6ed0*/  VIADD R13, R13, 0xffffffff ;  /* 0xffffffff0d0d7836 */ /* 0x000fe20000000000 */
[----:B------:R-:W-:Y:S01]  /*6ee0*/  R2UR UR22, R19 ;  /* 0x00000000131672ca */ /* 0x000fe200000e0000 */
[----:B------:R-:W-:Y:S01]  /*6ef0*/  UIADD3 UR14, UP0, UR24, 0xf0, URZ ;  /* 0x000000f0180e7890 */ /* 0x000fe2000ff1e03f */
[----:B------:R-:W-:Y:S01]  /*6f00*/  R2UR UR9, R10 ;  /* 0x000000000a0972ca */ /* 0x000fe200000e0000 */
[----:B------:R-:W-:Y:S01]  /*6f10*/  IMAD.SHL.U32 R5, R5, 0x400, RZ ;  /* 0x0000040005057824 */ /* 0x000fe200078e00ff */
[----:B------:R-:W-:Y:S01]  /*6f20*/  R2UR UR10, R11 ;  /* 0x000000000b0a72ca */ /* 0x000fe200000e0000 */
[----:B------:R-:W-:Y:S01]  /*6f30*/  UIADD3 UR30, UP1, UR24, 0x1f0, URZ ;  /* 0x000001f0181e7890 */ /* 0x000fe2000ff3e03f */
[----:B------:R-:W-:Y:S01]  /*6f40*/  R2UR UR12, R2 ;  /* 0x00000000020c72ca */ /* 0x000fe200000e0000 */
[--C-:B------:R-:W-:Y:S01]  /*6f50*/  IMAD R9, R5, 0x2, R12.reuse ;  /* 0x0000000205097824 */ /* 0x100fe200078e020c */
[----:B------:R-:W-:Y:S01]  /*6f60*/  LEA R5, R4, UR7, 0xc ;  /* 0x0000000704057c11 */ /* 0x000fe2000f8e60ff */
[----:B------:R-:W-:Y:S01]  /*6f70*/  UIADD3.X UR15, URZ, UR25, URZ, UP0, !UPT ;  /* 0x000000193f0f7290 */ /* 0x000fe200087fe43f */
[----:B------:R-:W-:Y:S01]  /*6f80*/  R2UR UR23, R22 ;  /* 0x00000000161772ca */ /* 0x000fe200000e0000 */
[----:B------:R-:W-:Y:S01]  /*6f90*/  UPRMT UR20, URZ, 0x5410, UR18 ;  /* 0x000054103f147896 */ /* 0x000fe20008000012 */
[----:B------:R-:W-:Y:S01]  /*6fa0*/  R2UR UR8, R9 ;  /* 0x00000000090872ca */ /* 0x000fe200000e0000 */
[----:B------:R-:W-:Y:S01]  /*6fb0*/  IMAD R5, R5, 0x2, R12 ;  /* 0x0000000205057824 */ /* 0x000fe200078e020c */
[----:B------:R-:W-:Y:S01]  /*6fc0*/  ISETP.GT.AND P3, PT, R13, 0x1, PT ;  /* 0x000000010d00780c */ /* 0x000fe20003f64270 */
[----:B------:R-:W-:Y:S01]  /*6fd0*/  VIADD R4, R4, 0x1 ;  /* 0x0000000104047836 */ /* 0x000fe20000000000 */
[----:B------:R-:W-:Y:S01]  /*6fe0*/  UPRMT UR28, URZ, 0x5410, UR19 ;  /* 0x000054103f1c7896 */ /* 0x000fe20008000013 */
[----:B------:R-:W-:Y:S01]  /*6ff0*/  VIADD R11, R11, 0x20 ;  /* 0x000000200b0b7836 */ /* 0x000fe20000000000 */
[----:B------:R-:W-:Y:S01]  /*7000*/  R2UR UR11, R5 ;  /* 0x00000000050b72ca */ /* 0x000fe200000e0000 */
[----:B------:R-:W-:Y:S01]  /*7010*/  UIADD3.X UR31, URZ, UR25, URZ, UP1, !UPT ;  /* 0x000000193f1f7290 */ /* 0x000fe20008ffe43f */
[----:B------:R-:W-:Y:S01]  /*7020*/  ISETP.NE.AND P1, PT, R4, 0x12, PT ;  /* 0x000000120400780c */ /* 0x000fe20003f25270 */
[----:B------:R-:W-:Y:S01]  /*7030*/  UMOV UR16, 0x0 ;  /* 0x0000000000107882 */ /* 0x000fe20000000000 */
[----:B------:R-:W-:-:S02]  /*7040*/  UMOV UR17, 0x10000000 ;  /* 0x1000000000117882 */ /* 0x000fc40000000000 */
[----:B------:R-:W-:Y:S01]  /*7050*/  SEL R10, RZ, 0x1, P1 ;  /* 0x00000001ff0a7807 */ /* 0x000fe20000800000 */
[----:B------:R-:W-:Y:S01]  /*7060*/  UIADD3 UR8, UR8, 0x200, URZ ;  /* 0x0000020008087890 */ /* 0x000fe2000fffe03f */
[----:B------:R-:W-:Y:S02]  /*7070*/  SEL R4, R4, RZ, P1 ;  /* 0x000000ff04047207 */ /* 0x000fe40000800000 */
[----:B------:R-:W-:-:S03]  /*7080*/  LOP3.LUT R3, R3, R10, RZ, 0x3c, !PT ;  /* 0x0000000a03037212 */ /* 0x000fc600078e3cff */
[----:B------:R-:W-:-:S03]  /*7090*/  UIADD3 UR21, UR11, 0x12200, URZ ;  /* 0x000122000b157890 */ /* 0x000fc6000fffe03f */
[----:B------:R-:W-:Y:S02]  /*70a0*/  UMOV UR11, UR22 ;  /* 0x00000016000b7c82 */ /* 0x000fe40008000000 */
[----:B------:R0:W-:Y:S02]  /*70b0*/  UTMALDG.3D.MULTICAST [UR8], [UR14], UR20, desc[UR16] ;  /* 0x000010080e0073b4 */ /* 0x0001e40008011814 */
[----:B0-----:R-:W-:Y:S01]  /*70c0*/  UMOV UR8, UR21 ;  /* 0x0000001500087c82 */ /* 0x001fe20008000000 */
[----:B------:R-:W-:Y:S02]  /*70d0*/  UMOV UR11, UR23 ;  /* 0x00000017000b7c82 */ /* 0x000fe40008000000 */
[----:B------:R0:W-:Y:S02]  /*70e0*/  UTMALDG.3D.MULTICAST [UR8], [UR30], UR28, desc[UR16] ;  /* 0x000010081e0073b4 */ /* 0x0001e4000801181c */
[----:B0-----:R-:W-:Y:S05]  /*70f0*/  @P3 BRA `(.L_x_175) ;  /* 0xfffffffc00343947 */ /* 0x001fea000383ffff */
.L_x_171:
[----:B------:R-:W-:Y:S05]  /*7100*/  BSYNC B1 ;  /* 0x0000000000017941 */ /* 0x000fea0003800000 */
.L_x_170:
[----:B------:R-:W2:Y:S01]  /*7110*/  LDL.64 R14, [R1] ;  /* 0x00000000010e7983 */ /* 0x000ea20000100a00 */
[----:B------:R-:W-:Y:S01]  /*7120*/  LOP3.LUT P4, RZ, R8, 0xff, RZ, 0xc0, !PT ;  /* 0x000000ff08ff7812 */ /* 0x000fe2000788c0ff */
[----:B------:R-:W-:Y:S01]  /*7130*/  VIADD R4, R7, UR40 ;  /* 0x0000002807047c36 */ /* 0x000fe20008000000 */
[----:B------:R-:W-:Y:S01]  /*7140*/  ULDC.64 UR8, c[0x0][0x650] ;  /* 0x0001940000087ab9 */ /* 0x000fe20000000a00 */
[----:B------:R-:W-:Y:S01]  /*7150*/  IMAD.U32 R7, RZ, RZ, UR40 ;  /* 0x00000028ff077e24 */ /* 0x000fe2000f8e00ff */
[----:B------:R-:W-:Y:S01]  /*7160*/  UISETP.GE.U32.AND UP0, UPT, UR40, 0x12, UPT ;  /* 0x000000122800788c */ /* 0x000fe2000bf06070 */
[----:B------:R-:W-:Y:S01]  /*7170*/  BSSY B1, `(.L_x_176) ;  /* 0x000006f000017945 */ /* 0x000fe20003800000 */
[----:B------:R-:W-:Y:S01]  /*7180*/  ISETP.GT.U32.AND P1, PT, R4, 0x11, PT ;  /* 0x000000110400780c */ /* 0x000fe20003f24070 */
[----:B------:R-:W-:Y:S01]  /*7190*/  IMAD.MOV.U32 R19, RZ, RZ, -0x1 ;  /* 0xffffffffff137424 */ /* 0x000fe200078e00ff */
[----:B------:R-:W-:Y:S01]  /*71a0*/  PRMT R8, RZ, 0x7610, R8 ;  /* 0x00007610ff087816 */ /* 0x000fe20000000008 */
[----:B------:R-:W-:Y:S01]  /*71b0*/  IMAD.MOV.U32 R22, RZ, RZ, -0x1 ;  /* 0xffffffffff167424 */ /* 0x000fe200078e00ff */
[----:B------:R-:W-:-:S02]  /*71c0*/  ISETP.LT.U32.AND P1, PT, R7, 0x12, P1 ;  /* 0x000000120700780c */ /* 0x000fc40000f21070 */
[----:B------:R-:W-:Y:S01]  /*71d0*/  PLOP3.LUT P3, PT, PT, PT, UP0, 0x80, 0x0 ;  /* 0x000000000000781c */ /* 0x000fe20003f6f008 */
[----:B------:R-:W0:Y:S01]  /*71e0*/  @P4 S2R R3, SR_CgaCtaId ;  /* 0x0000000000034919 */ /* 0x000e220000008800 */
[----:B------:R-:W-:-:S04]  /*71f0*/  @P4 MOV R2, 0x400 ;  /* 0x0000040000024802 */ /* 0x000fc80000000f00 */
[----:B0-----:R-:W-:Y:S01]  /*7200*/  @P4 LEA R5, R3, R2, 0x18 ;  /* 0x0000000203054211 */ /* 0x001fe200078ec0ff */
[----:B------:R-:W-:-:S03]  /*7210*/  IMAD.WIDE.U32 R2, R4, 0x38e38e39, RZ ;  /* 0x38e38e3904027825 */ /* 0x000fc600078e00ff */
[----:B------:R0:W-:Y:S01]  /*7220*/  @P4 SYNCS.ARRIVE.TRANS64.A1T0 RZ, [R5+URZ+0x158], RZ ;  /* 0x000158ff05ff49a7 */ /* 0x0001e2000810003f */
[----:B------:R-:W-:Y:S01]  /*7230*/  IMAD.MOV.U32 R2, RZ, RZ, -0x1 ;  /* 0xffffffffff027424 */ /* 0x000fe200078e00ff */
[----:B0-----:R-:W-:Y:S02]  /*7240*/  SHF.R.U32.HI R5, RZ, 0x2, R3 ;  /* 0x00000002ff057819 */ /* 0x001fe40000011603 */
[----:B------:R-:W-:-:S03]  /*7250*/  SEL R3, RZ, 0x1, !P1 ;  /* 0x00000001ff037807 */ /* 0x000fc60004800000 */
[----:B------:R-:W-:Y:S01]  /*7260*/  IMAD R7, R5, -0x12, R4 ;  /* 0xffffffee05077824 */ /* 0x000fe200078e0204 */
[----:B------:R-:W-:Y:S02]  /*7270*/  LOP3.LUT R0, R0, R3, RZ, 0x3c, !PT ;  /* 0x0000000300007212 */ /* 0x000fe400078e3cff */
[----:B------:R-:W-:Y:S02]  /*7280*/  PRMT R3, RZ, 0x7610, R3 ;  /* 0x00007610ff037816 */ /* 0x000fe40000000003 */
[----:B------:R-:W-:Y:S02]  /*7290*/  @P3 LOP3.LUT R0, R0, 0x1, R5, 0x78, !PT ;  /* 0x0000000100003812 */ /* 0x000fe400078e7805 */
[----:B--2---:R-:W-:-:S04]  /*72a0*/  IADD3 R18, P4, R18, R14, RZ ;  /* 0x0000000e12127210 */ /* 0x004fc80007f9e0ff */
[----:B------:R-:W-:Y:S01]  /*72b0*/  ISETP.GE.U32.AND P1, PT, R18, UR8, PT ;  /* 0x0000000812007c0c */ /* 0x000fe2000bf26070 */
[----:B------:R-:W-:-:S05]  /*72c0*/  IMAD.X R17, R17, 0x1, R23, P4 ;  /* 0x0000000111117824 */ /* 0x000fca00020e0617 */
[----:B------:R-:W-:-:S13]  /*72d0*/  ISETP.GE.U32.AND.EX P1, PT, R17, UR9, PT, P1 ;  /* 0x0000000911007c0c */ /* 0x000fda000bf26110 */
[----:B------:R-:W-:Y:S05]  /*72e0*/  @P1 BRA `(.L_x_177) ;  /* 0x00000004005c1947 */ /* 0x000fea0003800000 */
[----:B------:R-:W0:Y:S01]  /*72f0*/  S2R R11, SR_CTAID.X ;  /* 0x00000000000b7919 */ /* 0x000e220000002500 */
[----:B------:R-:W-:Y:S01]  /*7300*/  ULDC.64 UR8, c[0x0][0x628] ;  /* 0x00018a0000087ab9 */ /* 0x000fe20000000a00 */
[----:B------:R-:W1:Y:S01]  /*7310*/  LDC R12, c[0x0][0x144] ;  /* 0x00005100ff0c7b82 */ /* 0x000e620000000800 */
[----:B------:R-:W-:Y:S01]  /*7320*/  ISETP.NE.U32.AND P1, PT, RZ, UR8, PT ;  /* 0x00000008ff007c0c */ /* 0x000fe2000bf25070 */
[----:B------:R-:W2:Y:S01]  /*7330*/  S2R R9, SR_CTAID.Y ;  /* 0x0000000000097919 */ /* 0x000ea20000002600 */
[----:B------:R-:W-:Y:S01]  /*7340*/  ULDC UR10, c[0x0][0x150] ;  /* 0x00005400000a7ab9 */ /* 0x000fe20000000800 */
[----:B------:R-:W-:Y:S01]  /*7350*/  ULDC UR11, c[0x0][0x630] ;  /* 0x00018c00000b7ab9 */ /* 0x000fe20000000800 */
[----:B------:R-:W-:Y:S01]  /*7360*/  ISETP.NE.AND.EX P1, PT, RZ, UR9, PT, P1 ;  /* 0x00000009ff007c0c */ /* 0x000fe2000bf25310 */
[----:B------:R-:W-:Y:S01]  /*7370*/  IMAD.MOV.U32 R2, RZ, RZ, R18 ;  /* 0x000000ffff027224 */ /* 0x000fe200078e0012 */
[----:B0-----:R-:W-:-:S05]  /*7380*/  I2FP.F32.U32 R3, R11 ;  /* 0x0000000b00037245 */ /* 0x001fca0000201000 */
[----:B------:R-:W-:Y:S01]  /*7390*/  FMUL R14, R3, UR10 ;  /* 0x0000000a030e7c20 */ /* 0x000fe20008400000 */
[----:B------:R-:W-:-:S05]  /*73a0*/  IMAD.MOV.U32 R3, RZ, RZ, R17 ;  /* 0x000000ffff037224 */ /* 0x000fca00078e0011 */
[----:B--2---:R-:W-:Y:S05]  /*73b0*/  @!P1 BRA `(.L_x_178) ;  /* 0x0000000000289947 */ /* 0x004fea0003800000 */
[----:B------:R-:W-:Y:S02]  /*73c0*/  ULDC UR10, c[0x0][0x634] ;  /* 0x00018d00000a7ab9 */ /* 0x000fe40000000800 */
[----:B------:R-:W-:-:S05]  /*73d0*/  IADD3 R3, P1, R18, UR10, RZ ;  /* 0x0000000a12037c10 */ /* 0x000fca000ff3e0ff */
[----:B------:R-:W-:-:S04]  /*73e0*/  IMAD.X R13, RZ, RZ, R17, P1 ;  /* 0x000000ffff0d7224 */ /* 0x000fc800008e0611 */
[----:B------:R-:W-:-:S04]  /*73f0*/  IMAD.WIDE.U32 R4, R13, UR8, RZ ;  /* 0x000000080d047c25 */ /* 0x000fc8000f8e00ff */
[----:B------:R-:W-:-:S04]  /*7400*/  IMAD.WIDE.U32 R4, P1, R3, UR9, R4 ;  /* 0x0000000903047c25 */ /* 0x000fc8000f820004 */
[----:B------:R-:W-:-:S04]  /*7410*/  IMAD.WIDE.U32 R2, R3, UR8, RZ ;  /* 0x0000000803027c25 */ /* 0x000fc8000f8e00ff */
[----:B------:R-:W-:Y:S01]  /*7420*/  IMAD.MOV.U32 R2, RZ, RZ, R5 ;  /* 0x000000ffff027224 */ /* 0x000fe200078e0005 */
[----:B------:R-:W-:Y:S01]  /*7430*/  IADD3 RZ, P3, R3, R4, RZ ;  /* 0x0000000403ff7210 */ /* 0x000fe20007f7e0ff */
[----:B------:R-:W-:-:S04]  /*7440*/  IMAD.X R3, RZ, RZ, RZ, P1 ;  /* 0x000000ffff037224 */ /* 0x000fc800008e06ff */
[----:B------:R-:W-:-:S08]  /*7450*/  IMAD.WIDE.U32.X R2, R13, UR9, R2, P3 ;  /* 0x000000090d027c25 */ /* 0x000fd000098e0402 */
.L_x_178:
[--C-:B------:R-:W-:Y:S01]  /*7460*/  SHF.R.U64 R10, R2, UR11, R3.reuse ;  /* 0x0000000b020a7c19 */ /* 0x100fe20008001203 */
[----:B------:R-:W0:Y:S01]  /*7470*/  F2I.U32.TRUNC.NTZ R14, R14 ;  /* 0x0000000e000e7305 */ /* 0x000e22000020f000 */
[----:B------:R-:W-:Y:S01]  /*7480*/  SHF.R.U32.HI R2, RZ, UR11, R3 ;  /* 0x0000000bff027c19 */ /* 0x000fe20008011603 */
[----:B------:R-:W-:Y:S01]  /*7490*/  ULDC.64 UR8, c[0x0][0x620] ;  /* 0x0001880000087ab9 */ /* 0x000fe20000000a00 */
[----:B------:R-:W-:Y:S01]  /*74a0*/  IADD3 R5, P1, RZ, -R10, RZ ;  /* 0x8000000aff057210 */ /* 0x000fe20007f3e0ff */
[----:B------:R-:W-:Y:S01]  /*74b0*/  IMAD.MOV.U32 R3, RZ, RZ, R17 ;  /* 0x000000ffff037224 */ /* 0x000fe200078e0011 */
[----:B------:R-:W-:-:S03]  /*74c0*/  ULDC.64 UR10, c[0x0][0x640] ;  /* 0x00019000000a7ab9 */ /* 0x000fc60000000a00 */
[----:B------:R-:W-:Y:S01]  /*74d0*/  IMAD.X R2, RZ, RZ, ~R2, P1 ;  /* 0x000000ffff027224 */ /* 0x000fe200008e0e02 */
[----:B------:R-:W-:-:S03]  /*74e0*/  ISETP.NE.U32.AND P1, PT, RZ, UR10, PT ;  /* 0x0000000aff007c0c */ /* 0x000fc6000bf25070 */
[----:B------:R-:W-:Y:S01]  /*74f0*/  IMAD R4, R2, UR8, RZ ;  /* 0x0000000802047c24 */ /* 0x000fe2000f8e02ff */
[----:B------:R-:W-:Y:S01]  /*7500*/  ISETP.NE.AND.EX P1, PT, RZ, UR11, PT, P1 ;  /* 0x0000000bff007c0c */ /* 0x000fe2000bf25310 */
[----:B------:R-:W-:-:S04]  /*7510*/  IMAD.MOV.U32 R2, RZ, RZ, R18 ;  /* 0x000000ffff027224 */ /* 0x000fc800078e0012 */
[----:B------:R-:W-:Y:S01]  /*7520*/  IMAD.WIDE.U32 R2, R5, UR8, R2 ;  /* 0x0000000805027c25 */ /* 0x000fe2000f8e0002 */
[----:B------:R-:W-:-:S03]  /*7530*/  ULDC UR8, c[0x0][0x618] ;  /* 0x0001860000087ab9 */ /* 0x000fc60000000800 */
[----:B------:R-:W-:Y:S01]  /*7540*/  IMAD R5, R5, UR9, R4 ;  /* 0x0000000905057c24 */ /* 0x000fe2000f8e0204 */
[----:B------:R-:W-:Y:S01]  /*7550*/  ULDC UR9, c[0x0][0x154] ;  /* 0x0000550000097ab9 */ /* 0x000fe20000000800 */
[----:B0-----:R-:W-:Y:S02]  /*7560*/  IMAD.MOV R4, RZ, RZ, -R14 ;  /* 0x000000ffff047224 */ /* 0x001fe400078e0a0e */
[----:B------:R-:W0:Y:S01]  /*7570*/  LDC R14, c[0x0][0x148] ;  /* 0x00005200ff0e7b82 */ /* 0x000e220000000800 */
[----:B------:R-:W-:Y:S02]  /*7580*/  IMAD.IADD R3, R3, 0x1, R5 ;  /* 0x0000000103037824 */ /* 0x000fe400078e0205 */
[----:B-1----:R-:W-:Y:S01]  /*7590*/  IMAD R11, R12, R4, R11 ;  /* 0x000000040c0b7224 */ /* 0x002fe200078e020b */
[----:B------:R-:W-:Y:S02]  /*75a0*/  I2FP.F32.U32 R4, R9 ;  /* 0x0000000900047245 */ /* 0x000fe40000201000 */
[----:B------:R-:W-:-:S02]  /*75b0*/  SHF.R.U64 R12, R2, UR8, R3 ;  /* 0x00000008020c7c19 */ /* 0x000fc40008001203 */
[----:B------:R-:W-:Y:S01]  /*75c0*/  SHF.R.U32.HI R3, RZ, UR8, R3 ;  /* 0x00000008ff037c19 */ /* 0x000fe20008011603 */
[----:B------:R-:W-:Y:S01]  /*75d0*/  FMUL R4, R4, UR9 ;  /* 0x0000000904047c20 */ /* 0x000fe20008400000 */
[----:B------:R-:W-:Y:S02]  /*75e0*/  ULDC UR8, c[0x0][0x608] ;  /* 0x0001820000087ab9 */ /* 0x000fe40000000800 */
[--C-:B------:R-:W-:Y:S01]  /*75f0*/  SHF.R.U64 R15, R12, UR8, R3.reuse ;  /* 0x000000080c0f7c19 */ /* 0x100fe20008001203 */
[----:B------:R1:W2:Y:S01]  /*7600*/  F2I.U32.TRUNC.NTZ R20, R4 ;  /* 0x0000000400147305 */ /* 0x0002a2000020f000 */
[----:B------:R-:W-:Y:S01]  /*7610*/  SHF.R.U32.HI R2, RZ, UR8, R3 ;  /* 0x00000008ff027c19 */ /* 0x000fe20008011603 */
[----:B------:R-:W-:-:S03]  /*7620*/  ULDC UR8, c[0x0][0x658] ;  /* 0x0001960000087ab9 */ /* 0x000fc60000000800 */
[--C-:B------:R-:W-:Y:S02]  /*7630*/  SHF.R.U64 R13, R15, UR8, R2.reuse ;  /* 0x000000080f0d7c19 */ /* 0x100fe40008001202 */
[----:B------:R-:W-:-:S03]  /*7640*/  SHF.R.U32.HI R19, RZ, UR8, R2 ;  /* 0x00000008ff137c19 */ /* 0x000fc60008011602 */
[----:B------:R-:W-:Y:S02]  /*7650*/  IMAD.MOV.U32 R2, RZ, RZ, R13 ;  /* 0x000000ffff027224 */ /* 0x000fe400078e000d */
[----:B------:R-:W-:Y:S01]  /*7660*/  IMAD.MOV.U32 R3, RZ, RZ, R19 ;  /* 0x000000ffff037224 */ /* 0x000fe200078e0013 */
[----:B-1----:R-:W-:Y:S06]  /*7670*/  @!P1 BRA `(.L_x_179) ;  /* 0x0000000000289947 */ /* 0x002fec0003800000 */
        /* <DEDUP_REMOVED lines=10> */
.L_x_179:
[----:B------:R-:W1:Y:S01]  /*7720*/  LDC R4, c[0x0][0x65c] ;  /* 0x00019700ff047b82 */ /* 0x000e620000000800 */
[----:B------:R-:W-:Y:S01]  /*7730*/  ULDC UR8, c[0x0][0x648] ;  /* 0x0001920000087ab9 */ /* 0x000fe20000000800 */
[----:B------:R-:W-:Y:S01]  /*7740*/  LOP3.LUT R15, R15, UR13, RZ, 0xc0, !PT ;  /* 0x0000000d0f0f7c12 */ /* 0x000fe2000f8ec0ff */
[----:B--2---:R-:W-:Y:S01]  /*7750*/  IMAD.MOV R20, RZ, RZ, -R20 ;  /* 0x000000ffff147224 */ /* 0x004fe200078e0a14 */
[----:B------:R-:W-:Y:S01]  /*7760*/  SHF.R.U64 R2, R2, UR8, R3 ;  /* 0x0000000802027c19 */ /* 0x000fe20008001203 */
[----:B------:R-:W-:Y:S01]  /*7770*/  ULDC UR8, c[0x0][0x638] ;  /* 0x00018e0000087ab9 */ /* 0x000fe20000000800 */
[----:B------:R-:W-:Y:S01]  /*7780*/  LOP3.LUT R12, R12, UR4, RZ, 0xc0, !PT ;  /* 0x000000040c0c7c12 */ /* 0x000fe2000f8ec0ff */
[----:B------:R-:W-:Y:S01]  /*7790*/  ULDC UR9, c[0x0][0x610] ;  /* 0x0001840000097ab9 */ /* 0x000fe20000000800 */
[----:B------:R-:W-:Y:S01]  /*77a0*/  IMAD.MOV.U32 R3, RZ, RZ, 0x1 ;  /* 0x00000001ff037424 */ /* 0x000fe200078e00ff */
[----:B-1----:R-:W-:Y:S01]  /*77b0*/  ISETP.NE.AND P1, PT, R4, 0x1, PT ;  /* 0x000000010400780c */ /* 0x002fe20003f25270 */
[----:B------:R-:W-:-:S02]  /*77c0*/  IMAD.MOV R4, RZ, RZ, -R2 ;  /* 0x000000ffff047224 */ /* 0x000fc400078e0a02 */
[----:B------:R-:W-:Y:S02]  /*77d0*/  IMAD R2, R2, UR5, R15 ;  /* 0x0000000502027c24 */ /* 0x000fe4000f8e020f */
[----:B------:R-:W-:Y:S01]  /*77e0*/  IMAD R13, R4, UR8, R13 ;  /* 0x00000008040d7c24 */ /* 0x000fe2000f8e020d */
[----:B------:R-:W-:-:S07]  /*77f0*/  ULDC UR8, c[0x0][0x600] ;  /* 0x0001800000087ab9 */ /* 0x000fce0000000800 */
[----:B0-----:R-:W-:-:S04]  /*7800*/  @P1 IMAD R11, R14, R20, R9 ;  /* 0x000000140e0b1224 */ /* 0x001fc800078e0209 */
[----:B------:R-:W-:Y:S02]  /*7810*/  IMAD R11, R2, UR9, R11 ;  /* 0x00000009020b7c24 */ /* 0x000fe4000f8e020b */
[----:B------:R-:W-:-:S05]  /*7820*/  IMAD R2, R13, UR8, R12 ;  /* 0x000000080d027c24 */ /* 0x000fca000f8e020c */
[----:B------:R-:W-:Y:S02]  /*7830*/  SEL R22, R2, R11, !P1 ;  /* 0x0000000b02167207 */ /* 0x000fe40004800000 */
[----:B------:R-:W-:Y:S01]  /*7840*/  SEL R19, R11, R2, !P1 ;  /* 0x000000020b137207 */ /* 0x000fe20004800000 */
[----:B------:R-:W-:-:S07]  /*7850*/  IMAD.MOV.U32 R2, RZ, RZ, R10 ;  /* 0x000000ffff027224 */ /* 0x000fce00078e000a */
.L_x_177:
[----:B------:R-:W-:Y:S05]  /*7860*/  BSYNC B1 ;  /* 0x0000000000017941 */ /* 0x000fea0003800000 */
.L_x_176:
[----:B------:R-:W-:-:S13]  /*7870*/  LOP3.LUT P1, RZ, R3, 0xff, RZ, 0xc0, !PT ;  /* 0x000000ff03ff7812 */ /* 0x000fda000782c0ff */
[----:B------:R-:W-:Y:S05]  /*7880*/  @P1 BRA `(.L_x_180) ;  /* 0xfffffff400181947 */ /* 0x000fea000383ffff */
[----:B------:R-:W-:Y:S05]  /*7890*/  BSYNC B0 ;  /* 0x0000000000007941 */ /* 0x000fea0003800000 */
.L_x_168:
[----:B------:R-:W-:-:S03]  /*78a0*/  UMOV UR8, 0xffffffff ;  /* 0xffffffff00087882 */ /* 0x000fc60000000000 */
[----:B------:R-:W-:Y:S05]  /*78b0*/  BRA.DIV UR8, `(.L_x_181) ;  /* 0x0000000e08387947 */ /* 0x000fea000b800000 */
[----:B------:R-:W-:-:S13]  /*78c0*/  ELECT P6, URZ, PT ;  /* 0x00000000003f782f */ /* 0x000fda00038c0000 */
.L_x_211:
[----:B------:R-:W-:Y:S04]  /*78d0*/  BSSY B0, `(.L_x_182) ;  /* 0x00000a9000007945 */ /* 0x000fe80003800000 */
[----:B------:R-:W-:Y:S05]  /*78e0*/  @!P6 BRA `(.L_x_183) ;  /* 0x00000008009ce947 */ /* 0x000fea0003800000 */
[----:B------:R-:W-:-:S04]  /*78f0*/  LOP3.LUT R16, R16, 0x2, RZ, 0xfc, !PT ;  /* 0x0000000210107812 */ /* 0x000fc800078efcff */
[----:B------:R-:W-:-:S13]  /*7900*/  ISETP.NE.AND P0, PT, R16, 0x3, PT ;  /* 0x000000031000780c */ /* 0x000fda0003f05270 */
[----:B------:R-:W-:Y:S05]  /*7910*/  @!P0 BRA `(.L_x_184) ;  /* 0x0000000000048947 */ /* 0x000fea0003800000 */
[----:B------:R-:W-:Y:S01]  /*7920*/  BPT.TRAP 0x1 ;  /* 0x000000040000795c */ /* 0x000fe20000300000 */
.L_x_184:
[----:B------:R-:W0:Y:S01]  /*7930*/  S2R R3, SR_CgaCtaId ;  /* 0x0000000000037919 */ /* 0x000e220000008800 */
[----:B------:R-:W-:Y:S02]  /*7940*/  MOV R2, 0x400 ;  /* 0x0000040000027802 */ /* 0x000fe40000000f00 */
[----:B------:R-:W-:Y:S02]  /*7950*/  SHF.L.U32 R4, R0, 0x1f, RZ ;  /* 0x0000001f00047819 */ /* 0x000fe400000006ff */
[----:B0-----:R-:W-:-:S05]  /*7960*/  LEA R2, R3, R2, 0x18 ;  /* 0x0000000203027211 */ /* 0x001fca00078ec0ff */
[----:B------:R-:W-:-:S04]  /*7970*/  VIADD R2, R2, 0x90 ;  /* 0x0000009002027836 */ /* 0x000fc80000000000 */
[C---:B------:R-:W-:Y:S02]  /*7980*/  IMAD R9, R7.reuse, 0x8, R2 ;  /* 0x0000000807097824 */ /* 0x040fe400078e0202 */
[----:B------:R-:W-:Y:S02]  /*7990*/  VIADD R7, R7, 0x1 ;  /* 0x0000000107077836 */ /* 0x000fe40000000000 */
[----:B------:R-:W0:Y:S03]  /*79a0*/  SYNCS.PHASECHK.TRANS64.TRYWAIT P0, [R9+URZ], R4 ;  /* 0x00000004090075a7 */ /* 0x000e26000800017f */
[----:B------:R-:W-:-:S04]  /*79b0*/  ISETP.NE.AND P1, PT, R7, 0x12, PT ;  /* 0x000000120700780c */ /* 0x000fc80003f25270 */
[----:B------:R-:W-:Y:S02]  /*79c0*/  SEL R3, RZ, 0x1, P1 ;  /* 0x00000001ff037807 */ /* 0x000fe40000800000 */
[----:B------:R-:W-:Y:S02]  /*79d0*/  SEL R7, R7, RZ, P1 ;  /* 0x000000ff07077207 */ /* 0x000fe40000800000 */
[----:B------:R-:W-:-:S03]  /*79e0*/  LOP3.LUT R6, R0, R3, RZ, 0x3c, !PT ;  /* 0x0000000300067212 */ /* 0x000fc600078e3cff */
[----:B------:R-:W-:Y:S01]  /*79f0*/  IMAD R8, R7, 0x8, R2 ;  /* 0x0000000807087824 */ /* 0x000fe200078e0202 */
[----:B------:R-:W-:Y:S01]  /*7a00*/  SHF.L.U32 R5, R6, 0x1f, RZ ;  /* 0x0000001f06057819 */ /* 0x000fe200000006ff */
[----:B0-----:R-:W-:Y:S06]  /*7a10*/  @!P0 BRA `(.L_x_185) ;  /* 0x0000000c00008947 */ /* 0x001fec0003800000 */
.L_x_212:
[----:B------:R-:W1:Y:S01]  /*7a20*/  SYNCS.PHASECHK.TRANS64.TRYWAIT P0, [R8+URZ], R5 ;  /* 0x00000005080075a7 */ /* 0x000e62000800017f */
[----:B------:R-:W-:-:S05]  /*7a30*/  VIADD R0, R7, 0x1 ;  /* 0x0000000107007836 */ /* 0x000fca0000000000 */
[----:B------:R-:W-:-:S04]  /*7a40*/  ISETP.NE.AND P1, PT, R0, 0x12, PT ;  /* 0x000000120000780c */ /* 0x000fc80003f25270 */
[----:B------:R-:W-:Y:S02]  /*7a50*/  SEL R3, RZ, 0x1, P1 ;  /* 0x00000001ff037807 */ /* 0x000fe40000800000 */
[----:B------:R-:W-:Y:S02]  /*7a60*/  SEL R7, R0, RZ, P1 ;  /* 0x000000ff00077207 */ /* 0x000fe40000800000 */
[----:B------:R-:W-:-:S03]  /*7a70*/  LOP3.LUT R6, R6, R3, RZ, 0x3c, !PT ;  /* 0x0000000306067212 */ /* 0x000fc600078e3cff */
[----:B0-----:R-:W-:Y:S01]  /*7a80*/  IMAD R9, R7, 0x8, R2 ;  /* 0x0000000807097824 */ /* 0x001fe200078e0202 */
[----:B------:R-:W-:Y:S01]  /*7a90*/  SHF.L.U32 R4, R6, 0x1f, RZ ;  /* 0x0000001f06047819 */ /* 0x000fe200000006ff */
[----:B-1----:R-:W-:Y:S06]  /*7aa0*/  @!P0 BRA `(.L_x_186) ;  /* 0x0000000800f08947 */ /* 0x002fec0003800000 */
.L_x_213:
        /* <DEDUP_REMOVED lines=9> */
.L_x_214:
        /* <DEDUP_REMOVED lines=9> */
.L_x_215:
        /* <DEDUP_REMOVED lines=9> */
.L_x_216:
        /* <DEDUP_REMOVED lines=9> */
.L_x_217:
        /* <DEDUP_REMOVED lines=9> */
.L_x_218:
        /* <DEDUP_REMOVED lines=9> */
.L_x_219:
        /* <DEDUP_REMOVED lines=9> */
.L_x_220:
        /* <DEDUP_REMOVED lines=9> */
.L_x_221:
        /* <DEDUP_REMOVED lines=9> */
.L_x_222:
        /* <DEDUP_REMOVED lines=9> */
.L_x_223:
        /* <DEDUP_REMOVED lines=9> */
.L_x_224:
        /* <DEDUP_REMOVED lines=9> */
.L_x_225:
        /* <DEDUP_REMOVED lines=9> */
.L_x_226:
[----:B------:R-:W1:Y:S01]  /*8200*/  SYNCS.PHASECHK.TRANS64.TRYWAIT P0, [R8+URZ], R5 ;  /* 0x00000005080075a7 */ /* 0x000e62000800017f */
[----:B------:R-:W-:-:S05]  /*8210*/  VIADD R0, R7, 0x1 ;  /* 0x0000000107007836 */ /* 0x000fca0000000000 */
[----:B------:R-:W-:-:S04]  /*8220*/  ISETP.NE.AND P1, PT, R0, 0x12, PT ;  /* 0x000000120000780c */ /* 0x000fc80003f25270 */
[----:B------:R-:W-:Y:S02]  /*8230*/  SEL R3, RZ, 0x1, P1 ;  /* 0x00000001ff037807 */ /* 0x000fe40000800000 */
[----:B------:R-:W-:Y:S02]  /*8240*/  SEL R7, R0, RZ, P1 ;  /* 0x000000ff00077207 */ /* 0x000fe40000800000 */
[----:B0-----:R-:W-:-:S03]  /*8250*/  LOP3.LUT R9, R6, R3, RZ, 0x3c, !PT ;  /* 0x0000000306097212 */ /* 0x001fc600078e3cff */
[----:B------:R-:W-:Y:S01]  /*8260*/  IMAD R11, R7, 0x8, R2 ;  /* 0x00000008070b7824 */ /* 0x000fe200078e0202 */
[----:B------:R-:W-:Y:S01]  /*8270*/  SHF.L.U32 R6, R9, 0x1f, RZ ;  /* 0x0000001f09067819 */ /* 0x000fe200000006ff */
[----:B-1----:R-:W-:Y:S06]  /*8280*/  @!P0 BRA `(.L_x_200) ;  /* 0x0000000800108947 */ /* 0x002fec0003800000 */
.L_x_227:
[----:B------:R-:W1:Y:S01]  /*8290*/  SYNCS.PHASECHK.TRANS64.TRYWAIT P0, [R11+URZ], R6 ;  /* 0x000000060b0075a7 */ /* 0x000e62000800017f */
[----:B------:R-:W-:-:S05]  /*82a0*/  VIADD R0, R7, 0x1 ;  /* 0x0000000107007836 */ /* 0x000fca0000000000 */
[----:B------:R-:W-:-:S04]  /*82b0*/  ISETP.NE.AND P1, PT, R0, 0x12, PT ;  /* 0x000000120000780c */ /* 0x000fc80003f25270 */
[----:B------:R-:W-:Y:S02]  /*82c0*/  SEL R4, RZ, 0x1, P1 ;  /* 0x00000001ff047807 */ /* 0x000fe40000800000 */
[----:B------:R-:W-:Y:S02]  /*82d0*/  SEL R3, R0, RZ, P1 ;  /* 0x000000ff00037207 */ /* 0x000fe40000800000 */
[----:B------:R-:W-:Y:S01]  /*82e0*/  LOP3.LUT R0, R9, R4, RZ, 0x3c, !PT ;  /* 0x0000000409007212 */ /* 0x000fe200078e3cff */
[----:B-1----:R-:W-:Y:S06]  /*82f0*/  @!P0 BRA `(.L_x_201) ;  /* 0x0000000800088947 */ /* 0x002fec0003800000 */
.L_x_228:
[----:B------:R-:W-:Y:S01]  /*8300*/  IMAD R3, R3, 0x8, R2 ;  /* 0x0000000803037824 */ /* 0x000fe200078e0202 */
[----:B------:R-:W-:-:S07]  /*8310*/  SHF.L.U32 R0, R0, 0x1f, RZ ;  /* 0x0000001f00007819 */ /* 0x000fce00000006ff */
.L_x_202:
[----:B--2---:R2:W3:Y:S02]  /*8320*/  SYNCS.PHASECHK.TRANS64.TRYWAIT P0, [R3+URZ], R0 ;  /* 0x00000000030075a7 */ /* 0x0044e4000800017f */
[----:B---3--:R-:W-:Y:S05]  /*8330*/  @!P0 NANOSLEEP.SYNCS 0x989680 ;  /* 0x009896800000895d */ /* 0x008fea0003900000 */
[----:B------:R-:W3:Y:S02]  /*8340*/  @!P0 SYNCS.PHASECHK.TRANS64 P0, [R3+URZ], R0 ;  /* 0x00000000030085a7 */ /* 0x000ee4000800007f */
[----:B---3--:R-:W-:Y:S05]  /*8350*/  @!P0 BRA `(.L_x_202) ;  /* 0xfffffffc00f08947 */ /* 0x008fea000383ffff */
.L_x_183:
[----:B------:R-:W-:Y:S05]  /*8360*/  BSYNC B0 ;  /* 0x0000000000007941 */ /* 0x000fea0003800000 */
.L_x_182:
[----:B------:R-:W-:Y:S05]  /*8370*/  EXIT ;  /* 0x000000000000794d */ /* 0x000fea0003800000 */
.L_x_20:
[----:B-1----:R1:W2:Y:S02]  /*8380*/  SYNCS.PHASECHK.TRANS64.TRYWAIT P0, [R97+URZ], R0 ;  /* 0x00000000610075a7 */ /* 0x0022a4000800017f */
[----:B--2---:R-:W-:Y:S05]  /*8390*/  @!P0 NANOSLEEP.SYNCS 0x989680 ;  /* 0x009896800000895d */ /* 0x004fea0003900000 */
[----:B------:R-:W2:Y:S02]  /*83a0*/  @!P0 SYNCS.PHASECHK.TRANS64 P0, [R97+URZ], R0 ;  /* 0x00000000610085a7 */ /* 0x000ea4000800007f */
[----:B--2---:R-:W-:Y:S05]  /*83b0*/  @!P0 BRA `(.L_x_20) ;  /* 0xfffffffc00f08947 */ /* 0x004fea000383ffff */
[----:B------:R-:W-:Y:S05]  /*83c0*/  BRA `(.L_x_203) ;  /* 0xffffff9400607947 */ /* 0x000fea000383ffff */
.L_x_25:
[----:B--2---:R2:W3:Y:S02]  /*83d0*/  SYNCS.PHASECHK.TRANS64.TRYWAIT P1, [R3+URZ], R0 ;  /* 0x00000000030075a7 */ /* 0x0044e4000802017f */
[----:B---3--:R-:W-:Y:S05]  /*83e0*/  @!P1 NANOSLEEP.SYNCS 0x989680 ;  /* 0x009896800000995d */ /* 0x008fea0003900000 */
[----:B------:R-:W3:Y:S02]  /*83f0*/  @!P1 SYNCS.PHASECHK.TRANS64 P1, [R3+URZ], R0 ;  /* 0x00000000030095a7 */ /* 0x000ee4000802007f */
[----:B---3--:R-:W-:Y:S05]  /*8400*/  @!P1 BRA `(.L_x_25) ;  /* 0xfffffffc00f09947 */ /* 0x008fea000383ffff */
[----:B------:R-:W-:Y:S05]  /*8410*/  BRA `(.L_x_24) ;  /* 0xffffff9400c47947 */ /* 0x000fea000383ffff */
.L_x_30:
[----:B--2---:R-:W-:-:S04]  /*8420*/  IMAD.U32 R5, RZ, RZ, UR4 ;  /* 0x00000004ff057e24 */ /* 0x004fc8000f8e00ff */
[----:B------:R2:W3:Y:S03]  /*8430*/  SYNCS.PHASECHK.TRANS64.TRYWAIT P1, [R5+URZ], R4 ;  /* 0x00000004050075a7 */ /* 0x0004e6000802017f */
[----:B---3--:R-:W-:Y:S05]  /*8440*/  @!P1 NANOSLEEP.SYNCS 0x989680 ;  /* 0x009896800000995d */ /* 0x008fea0003900000 */
[----:B------:R-:W3:Y:S02]  /*8450*/  @!P1 SYNCS.PHASECHK.TRANS64 P1, [R5+URZ], R4 ;  /* 0x00000004050095a7 */ /* 0x000ee4000802007f */
[----:B---3--:R-:W-:Y:S05]  /*8460*/  @!P1 BRA `(.L_x_30) ;  /* 0xfffffffc00ec9947 */ /* 0x008fea000383ffff */
[----:B------:R-:W-:Y:S05]  /*8470*/  BRA `(.L_x_29) ;  /* 0xffffff98003c7947 */ /* 0x000fea000383ffff */
.L_x_36:
[----:B-1----:R1:W2:Y:S02]  /*8480*/  SYNCS.PHASECHK.TRANS64.TRYWAIT P0, [R97+URZ+0x10], R0 ;  /* 0x00001000610075a7 */ /* 0x0022a4000800017f */
[----:B--2---:R-:W-:Y:S05]  /*8490*/  @!P0 NANOSLEEP.SYNCS 0x989680 ;  /* 0x009896800000895d */ /* 0x004fea0003900000 */
[----:B------:R-:W2:Y:S02]  /*84a0*/  @!P0 SYNCS.PHASECHK.TRANS64 P0, [R97+URZ+0x10], R0 ;  /* 0x00001000610085a7 */ /* 0x000ea4000800007f */
[----:B--2---:R-:W-:Y:S05]  /*84b0*/  @!P0 BRA `(.L_x_36) ;  /* 0xfffffffc00f08947 */ /* 0x004fea000383ffff */
[----:B------:R-:W-:Y:S05]  /*84c0*/  BRA `(.L_x_204) ;  /* 0xffffff9c00487947 */ /* 0x000fea000383ffff */
.L_x_169:
[----:B------:R-:W-:Y:S01]  /*84d0*/  BSSY B1, `(.L_x_205) ;  /* 0x0000006000017945 */ /* 0x000fe20003800000 */
[----:B------:R-:W-:-:S07]  /*84e0*/  IMAD.MOV.U32 R15, RZ, RZ, -0x1 ;  /* 0xffffffffff0f7424 */ /* 0x000fce00078e00ff */
[----:B-----5:R-:W-:Y:S05]  /*84f0*/  WARPSYNC.COLLECTIVE R15, `(.L_x_206) ;  /* 0x000000000f0c7348 */ /* 0x020fea0003c00000 */
[----:B------:R-:W-:Y:S02]  /*8500*/  ELECT P6, UR62, PT ;  /* 0x00000000003e782f */ /* 0x000fe400038c0000 */
[----:B------:R-:W-:Y:S01]  /*8510*/  MOV R14, UR62 ;  /* 0x0000003e000e7c02 */ /* 0x000fe20008000f00 */
[----:B-----5:R-:W-:Y:S10]  /*8520*/  ENDCOLLECTIVE ;  /* 0x000000000000791b */ /* 0x020ff40003800000 */
.L_x_206:
[----:B------:R-:W-:Y:S05]  /*8530*/  BSYNC B1 ;  /* 0x0000000000017941 */ /* 0x000fea0003800000 */
.L_x_205:
[----:B------:R-:W-:Y:S05]  /*8540*/  BRA `(.L_x_207) ;  /* 0xffffffe400f47947 */ /* 0x000fea000383ffff */
.L_x_172:
[----:B0-----:R0:W1:Y:S02]  /*8550*/  SYNCS.PHASECHK.TRANS64.TRYWAIT P1, [R10+URZ+0x90], R5 ;  /* 0x000090050a0075a7 */ /* 0x001064000802017f */
[----:B-1----:R-:W-:Y:S05]  /*8560*/  @!P1 NANOSLEEP.SYNCS 0x989680 ;  /* 0x009896800000995d */ /* 0x002fea0003900000 */
[----:B------:R-:W1:Y:S02]  /*8570*/  @!P1 SYNCS.PHASECHK.TRANS64 P1, [R10+URZ+0x90], R5 ;  /* 0x000090050a0095a7 */ /* 0x000e64000802007f */
[----:B-1----:R-:W-:Y:S05]  /*8580*/  @!P1 BRA `(.L_x_172) ;  /* 0xfffffffc00f09947 */ /* 0x002fea000383ffff */
[----:B------:R-:W-:Y:S05]  /*8590*/  BRA `(.L_x_208) ;  /* 0xffffffe8002c7947 */ /* 0x000fea000383ffff */
.L_x_181:
[----:B------:R-:W-:Y:S01]  /*85a0*/  BSSY B0, `(.L_x_209) ;  /* 0x0000006000007945 */ /* 0x000fe20003800000 */
[----:B------:R-:W-:-:S07]  /*85b0*/  IMAD.MOV.U32 R15, RZ, RZ, -0x1 ;  /* 0xffffffffff0f7424 */ /* 0x000fce00078e00ff */
[----:B-----5:R-:W-:Y:S05]  /*85c0*/  WARPSYNC.COLLECTIVE R15, `(.L_x_210) ;  /* 0x000000000f0c7348 */ /* 0x020fea0003c00000 */
[----:B------:R-:W-:Y:S02]  /*85d0*/  ELECT P6, UR62, PT ;  /* 0x00000000003e782f */ /* 0x000fe400038c0000 */
[----:B------:R-:W-:Y:S01]  /*85e0*/  MOV R14, UR62 ;  /* 0x0000003e000e7c02 */ /* 0x000fe20008000f00 */
[----:B-----5:R-:W-:Y:S10]  /*85f0*/  ENDCOLLECTIVE ;  /* 0x000000000000791b */ /* 0x020ff40003800000 */
.L_x_210:
[----:B------:R-:W-:Y:S05]  /*8600*/  BSYNC B0 ;  /* 0x0000000000007941 */ /* 0x000fea0003800000 */
.L_x_209:
[----:B------:R-:W-:Y:S05]  /*8610*/  BRA `(.L_x_211) ;  /* 0xfffffff000ac7947 */ /* 0x000fea000383ffff */
.L_x_185:
[----:B0-----:R0:W1:Y:S02]  /*8620*/  SYNCS.PHASECHK.TRANS64.TRYWAIT P0, [R9+URZ], R4 ;  /* 0x00000004090075a7 */ /* 0x001064000800017f */
[----:B-1----:R-:W-:Y:S05]  /*8630*/  @!P0 NANOSLEEP.SYNCS 0x989680 ;  /* 0x009896800000895d */ /* 0x002fea0003900000 */
[----:B------:R-:W1:Y:S02]  /*8640*/  @!P0 SYNCS.PHASECHK.TRANS64 P0, [R9+URZ], R4 ;  /* 0x00000004090085a7 */ /* 0x000e64000800007f */
[----:B-1----:R-:W-:Y:S05]  /*8650*/  @!P0 BRA `(.L_x_185) ;  /* 0xfffffffc00f08947 */ /* 0x002fea000383ffff */
[----:B------:R-:W-:Y:S05]  /*8660*/  BRA `(.L_x_212) ;  /* 0xfffffff000ec7947 */ /* 0x000fea000383ffff */
.L_x_186:
[----:B0-----:R0:W1:Y:S02]  /*8670*/  SYNCS.PHASECHK.TRANS64.TRYWAIT P0, [R8+URZ], R5 ;  /* 0x00000005080075a7 */ /* 0x001064000800017f */
[----:B-1----:R-:W-:Y:S05]  /*8680*/  @!P0 NANOSLEEP.SYNCS 0x989680 ;  /* 0x009896800000895d */ /* 0x002fea0003900000 */
[----:B------:R-:W1:Y:S02]  /*8690*/  @!P0 SYNCS.PHASECHK.TRANS64 P0, [R8+URZ], R5 ;  /* 0x00000005080085a7 */ /* 0x000e64000800007f */
[----:B-1----:R-:W-:Y:S05]  /*86a0*/  @!P0 BRA `(.L_x_186) ;  /* 0xfffffffc00f08947 */ /* 0x002fea000383ffff */
[----:B------:R-:W-:Y:S05]  /*86b0*/  BRA `(.L_x_213) ;  /* 0xfffffff000fc7947 */ /* 0x000fea000383ffff */
.L_x_187:
[----:B0-----:R0:W1:Y:S02]  /*86c0*/  SYNCS.PHASECHK.TRANS64.TRYWAIT P0, [R9+URZ], R4 ;  /* 0x00000004090075a7 */ /* 0x001064000800017f */
[----:B-1----:R-:W-:Y:S05]  /*86d0*/  @!P0 NANOSLEEP.SYNCS 0x989680 ;  /* 0x009896800000895d */ /* 0x002fea0003900000 */
[----:B------:R-:W1:Y:S02]  /*86e0*/  @!P0 SYNCS.PHASECHK.TRANS64 P0, [R9+URZ], R4 ;  /* 0x00000004090085a7 */ /* 0x000e64000800007f */
[----:B-1----:R-:W-:Y:S05]  /*86f0*/  @!P0 BRA `(.L_x_187) ;  /* 0xfffffffc00f08947 */ /* 0x002fea000383ffff */
[----:B------:R-:W-:Y:S05]  /*8700*/  BRA `(.L_x_214) ;  /* 0xfffffff4000c7947 */ /* 0x000fea000383ffff */
.L_x_188:
[----:B0-----:R0:W1:Y:S02]  /*8710*/  SYNCS.PHASECHK.TRANS64.TRYWAIT P0, [R8+URZ], R5 ;  /* 0x00000005080075a7 */ /* 0x001064000800017f */
[----:B-1----:R-:W-:Y:S05]  /*8720*/  @!P0 NANOSLEEP.SYNCS 0x989680 ;  /* 0x009896800000895d */ /* 0x002fea0003900000 */
[----:B------:R-:W1:Y:S02]  /*8730*/  @!P0 SYNCS.PHASECHK.TRANS64 P0, [R8+URZ], R5 ;  /* 0x00000005080085a7 */ /* 0x000e64000800007f */
[----:B-1----:R-:W-:Y:S05]  /*8740*/  @!P0 BRA `(.L_x_188) ;  /* 0xfffffffc00f08947 */ /* 0x002fea000383ffff */
[----:B------:R-:W-:Y:S05]  /*8750*/  BRA `(.L_x_215) ;  /* 0xfffffff4001c7947 */ /* 0x000fea000383ffff */
.L_x_189:
[----:B0-----:R0:W1:Y:S02]  /*8760*/  SYNCS.PHASECHK.TRANS64.TRYWAIT P0, [R9+URZ], R4 ;  /* 0x00000004090075a7 */ /* 0x001064000800017f */
[----:B-1----:R-:W-:Y:S05]  /*8770*/  @!P0 NANOSLEEP.SYNCS 0x989680 ;  /* 0x009896800000895d */ /* 0x002fea0003900000 */
[----:B------:R-:W1:Y:S02]  /*8780*/  @!P0 SYNCS.PHASECHK.TRANS64 P0, [R9+URZ], R4 ;  /* 0x00000004090085a7 */ /* 0x000e64000800007f */
[----:B-1----:R-:W-:Y:S05]  /*8790*/  @!P0 BRA `(.L_x_189) ;  /* 0xfffffffc00f08947 */ /* 0x002fea000383ffff */
[----:B------:R-:W-:Y:S05]  /*87a0*/  BRA `(.L_x_216) ;  /* 0xfffffff4002c7947 */ /* 0x000fea000383ffff */
.L_x_190:
[----:B0-----:R0:W1:Y:S02]  /*87b0*/  SYNCS.PHASECHK.TRANS64.TRYWAIT P0, [R8+URZ], R5 ;  /* 0x00000005080075a7 */ /* 0x001064000800017f */
[----:B-1----:R-:W-:Y:S05]  /*87c0*/  @!P0 NANOSLEEP.SYNCS 0x989680 ;  /* 0x009896800000895d */ /* 0x002fea0003900000 */
[----:B------:R-:W1:Y:S02]  /*87d0*/  @!P0 SYNCS.PHASECHK.TRANS64 P0, [R8+URZ], R5 ;  /* 0x00000005080085a7 */ /* 0x000e64000800007f */
[----:B-1----:R-:W-:Y:S05]  /*87e0*/  @!P0 BRA `(.L_x_190) ;  /* 0xfffffffc00f08947 */ /* 0x002fea000383ffff */
[----:B------:R-:W-:Y:S05]  /*87f0*/  BRA `(.L_x_217) ;  /* 0xfffffff4003c7947 */ /* 0x000fea000383ffff */
.L_x_191:
[----:B0-----:R0:W1:Y:S02]  /*8800*/  SYNCS.PHASECHK.TRANS64.TRYWAIT P0, [R9+URZ], R4 ;  /* 0x00000004090075a7 */ /* 0x001064000800017f */
[----:B-1----:R-:W-:Y:S05]  /*8810*/  @!P0 NANOSLEEP.SYNCS 0x989680 ;  /* 0x009896800000895d */ /* 0x002fea0003900000 */
[----:B------:R-:W1:Y:S02]  /*8820*/  @!P0 SYNCS.PHASECHK.TRANS64 P0, [R9+URZ], R4 ;  /* 0x00000004090085a7 */ /* 0x000e64000800007f */
[----:B-1----:R-:W-:Y:S05]  /*8830*/  @!P0 BRA `(.L_x_191) ;  /* 0xfffffffc00f08947 */ /* 0x002fea000383ffff */
[----:B------:R-:W-:Y:S05]  /*8840*/  BRA `(.L_x_218) ;  /* 0xfffffff4004c7947 */ /* 0x000fea000383ffff */
.L_x_192:
[----:B0-----:R0:W1:Y:S02]  /*8850*/  SYNCS.PHASECHK.TRANS64.TRYWAIT P0, [R8+URZ], R5 ;  /* 0x00000005080075a7 */ /* 0x001064000800017f */
[----:B-1----:R-:W-:Y:S05]  /*8860*/  @!P0 NANOSLEEP.SYNCS 0x989680 ;  /* 0x009896800000895d */ /* 0x002fea0003900000 */
[----:B------:R-:W1:Y:S02]  /*8870*/  @!P0 SYNCS.PHASECHK.TRANS64 P0, [R8+URZ], R5 ;  /* 0x00000005080085a7 */ /* 0x000e64000800007f */
[----:B-1----:R-:W-:Y:S05]  /*8880*/  @!P0 BRA `(.L_x_192) ;  /* 0xfffffffc00f08947 */ /* 0x002fea000383ffff */
[----:B------:R-:W-:Y:S05]  /*8890*/  BRA `(.L_x_219) ;  /* 0xfffffff4005c7947 */ /* 0x000fea000383ffff */
.L_x_193:
[----:B0-----:R0:W1:Y:S02]  /*88a0*/  SYNCS.PHASECHK.TRANS64.TRYWAIT P0, [R9+URZ], R4 ;  /* 0x00000004090075a7 */ /* 0x001064000800017f */
[----:B-1----:R-:W-:Y:S05]  /*88b0*/  @!P0 NANOSLEEP.SYNCS 0x989680 ;  /* 0x009896800000895d */ /* 0x002fea0003900000 */
[----:B------:R-:W1:Y:S02]  /*88c0*/  @!P0 SYNCS.PHASECHK.TRANS64 P0, [R9+URZ], R4 ;  /* 0x00000004090085a7 */ /* 0x000e64000800007f */
[----:B-1----:R-:W-:Y:S05]  /*88d0*/  @!P0 BRA `(.L_x_193) ;  /* 0xfffffffc00f08947 */ /* 0x002fea000383ffff */
[----:B------:R-:W-:Y:S05]  /*88e0*/  BRA `(.L_x_220) ;  /* 0xfffffff4006c7947 */ /* 0x000fea000383ffff */
.L_x_194:
[----:B0-----:R0:W1:Y:S02]  /*88f0*/  SYNCS.PHASECHK.TRANS64.TRYWAIT P0, [R8+URZ], R5 ;  /* 0x00000005080075a7 */ /* 0x001064000800017f */
[----:B-1----:R-:W-:Y:S05]  /*8900*/  @!P0 NANOSLEEP.SYNCS 0x989680 ;  /* 0x009896800000895d */ /* 0x002fea0003900000 */
[----:B------:R-:W1:Y:S02]  /*8910*/  @!P0 SYNCS.PHASECHK.TRANS64 P0, [R8+URZ], R5 ;  /* 0x00000005080085a7 */ /* 0x000e64000800007f */
[----:B-1----:R-:W-:Y:S05]  /*8920*/  @!P0 BRA `(.L_x_194) ;  /* 0xfffffffc00f08947 */ /* 0x002fea000383ffff */
[----:B------:R-:W-:Y:S05]  /*8930*/  BRA `(.L_x_221) ;  /* 0xfffffff4007c7947 */ /* 0x000fea000383ffff */
.L_x_195:
[----:B0-----:R0:W1:Y:S02]  /*8940*/  SYNCS.PHASECHK.TRANS64.TRYWAIT P0, [R9+URZ], R4 ;  /* 0x00000004090075a7 */ /* 0x001064000800017f */
[----:B-1----:R-:W-:Y:S05]  /*8950*/  @!P0 NANOSLEEP.SYNCS 0x989680 ;  /* 0x009896800000895d */ /* 0x002fea0003900000 */
[----:B------:R-:W1:Y:S02]  /*8960*/  @!P0 SYNCS.PHASECHK.TRANS64 P0, [R9+URZ], R4 ;  /* 0x00000004090085a7 */ /* 0x000e64000800007f */
[----:B-1----:R-:W-:Y:S05]  /*8970*/  @!P0 BRA `(.L_x_195) ;  /* 0xfffffffc00f08947 */ /* 0x002fea000383ffff */
[----:B------:R-:W-:Y:S05]  /*8980*/  BRA `(.L_x_222) ;  /* 0xfffffff4008c7947 */ /* 0x000fea000383ffff */
.L_x_196:
[----:B0-----:R0:W1:Y:S02]  /*8990*/  SYNCS.PHASECHK.TRANS64.TRYWAIT P0, [R8+URZ], R5 ;  /* 0x00000005080075a7 */ /* 0x001064000800017f */
[----:B-1----:R-:W-:Y:S05]  /*89a0*/  @!P0 NANOSLEEP.SYNCS 0x989680 ;  /* 0x009896800000895d */ /* 0x002fea0003900000 */
[----:B------:R-:W1:Y:S02]  /*89b0*/  @!P0 SYNCS.PHASECHK.TRANS64 P0, [R8+URZ], R5 ;  /* 0x00000005080085a7 */ /* 0x000e64000800007f */
[----:B-1----:R-:W-:Y:S05]  /*89c0*/  @!P0 BRA `(.L_x_196) ;  /* 0xfffffffc00f08947 */ /* 0x002fea000383ffff */
[----:B------:R-:W-:Y:S05]  /*89d0*/  BRA `(.L_x_223) ;  /* 0xfffffff4009c7947 */ /* 0x000fea000383ffff */
.L_x_197:
[----:B0-----:R0:W1:Y:S02]  /*89e0*/  SYNCS.PHASECHK.TRANS64.TRYWAIT P0, [R9+URZ], R4 ;  /* 0x00000004090075a7 */ /* 0x001064000800017f */
[----:B-1----:R-:W-:Y:S05]  /*89f0*/  @!P0 NANOSLEEP.SYNCS 0x989680 ;  /* 0x009896800000895d */ /* 0x002fea0003900000 */
[----:B------:R-:W1:Y:S02]  /*8a00*/  @!P0 SYNCS.PHASECHK.TRANS64 P0, [R9+URZ], R4 ;  /* 0x00000004090085a7 */ /* 0x000e64000800007f */
[----:B-1----:R-:W-:Y:S05]  /*8a10*/  @!P0 BRA `(.L_x_197) ;  /* 0xfffffffc00f08947 */ /* 0x002fea000383ffff */
[----:B------:R-:W-:Y:S05]  /*8a20*/  BRA `(.L_x_224) ;  /* 0xfffffff400ac7947 */ /* 0x000fea000383ffff */
.L_x_198:
[----:B0-----:R0:W1:Y:S02]  /*8a30*/  SYNCS.PHASECHK.TRANS64.TRYWAIT P0, [R8+URZ], R5 ;  /* 0x00000005080075a7 */ /* 0x001064000800017f */
[----:B-1----:R-:W-:Y:S05]  /*8a40*/  @!P0 NANOSLEEP.SYNCS 0x989680 ;  /* 0x009896800000895d */ /* 0x002fea0003900000 */
[----:B------:R-:W1:Y:S02]  /*8a50*/  @!P0 SYNCS.PHASECHK.TRANS64 P0, [R8+URZ], R5 ;  /* 0x00000005080085a7 */ /* 0x000e64000800007f */
[----:B-1----:R-:W-:Y:S05]  /*8a60*/  @!P0 BRA `(.L_x_198) ;  /* 0xfffffffc00f08947 */ /* 0x002fea000383ffff */
[----:B------:R-:W-:Y:S05]  /*8a70*/  BRA `(.L_x_225) ;  /* 0xfffffff400bc7947 */ /* 0x000fea000383ffff */
.L_x_199:
[----:B0-----:R0:W1:Y:S02]  /*8a80*/  SYNCS.PHASECHK.TRANS64.TRYWAIT P0, [R9+URZ], R4 ;  /* 0x00000004090075a7 */ /* 0x001064000800017f */
[----:B-1----:R-:W-:Y:S05]  /*8a90*/  @!P0 NANOSLEEP.SYNCS 0x989680 ;  /* 0x009896800000895d */ /* 0x002fea0003900000 */
[----:B------:R-:W1:Y:S02]  /*8aa0*/  @!P0 SYNCS.PHASECHK.TRANS64 P0, [R9+URZ], R4 ;  /* 0x00000004090085a7 */ /* 0x000e64000800007f */
[----:B-1----:R-:W-:Y:S05]  /*8ab0*/  @!P0 BRA `(.L_x_199) ;  /* 0xfffffffc00f08947 */ /* 0x002fea000383ffff */
[----:B------:R-:W-:Y:S05]  /*8ac0*/  BRA `(.L_x_226) ;  /* 0xfffffff400cc7947 */ /* 0x000fea000383ffff */
.L_x_200:
[----:B0-----:R0:W1:Y:S02]  /*8ad0*/  SYNCS.PHASECHK.TRANS64.TRYWAIT P0, [R8+URZ], R5 ;  /* 0x00000005080075a7 */ /* 0x001064000800017f */
[----:B-1----:R-:W-:Y:S05]  /*8ae0*/  @!P0 NANOSLEEP.SYNCS 0x989680 ;  /* 0x009896800000895d */ /* 0x002fea0003900000 */
[----:B------:R-:W1:Y:S02]  /*8af0*/  @!P0 SYNCS.PHASECHK.TRANS64 P0, [R8+URZ], R5 ;  /* 0x00000005080085a7 */ /* 0x000e64000800007f */
[----:B-1----:R-:W-:Y:S05]  /*8b00*/  @!P0 BRA `(.L_x_200) ;  /* 0xfffffffc00f08947 */ /* 0x002fea000383ffff */
[----:B------:R-:W-:Y:S05]  /*8b10*/  BRA `(.L_x_227) ;  /* 0xfffffff400dc7947 */ /* 0x000fea000383ffff */
.L_x_201:
[----:B-1----:R1:W2:Y:S02]  /*8b20*/  SYNCS.PHASECHK.TRANS64.TRYWAIT P0, [R11+URZ], R6 ;  /* 0x000000060b0075a7 */ /* 0x0022a4000800017f */
[----:B--2---:R-:W-:Y:S05]  /*8b30*/  @!P0 NANOSLEEP.SYNCS 0x989680 ;  /* 0x009896800000895d */ /* 0x004fea0003900000 */
[----:B------:R-:W2:Y:S02]  /*8b40*/  @!P0 SYNCS.PHASECHK.TRANS64 P0, [R11+URZ], R6 ;  /* 0x000000060b0085a7 */ /* 0x000ea4000800007f */
[----:B--2---:R-:W-:Y:S05]  /*8b50*/  @!P0 BRA `(.L_x_201) ;  /* 0xfffffffc00f08947 */ /* 0x004fea000383ffff */
[----:B------:R-:W-:Y:S05]  /*8b60*/  BRA `(.L_x_228) ;  /* 0xfffffff400e47947 */ /* 0x000fea000383ffff */
.L_x_229:
[----:B------:R-:W-:-:S00]  /*8b70*/  BRA `(.L_x_229) ;  /* 0xfffffffc00fc7947 */ /* 0x000fc0000383ffff */
[----:B------:R-:W-:-:S00]  /*8b80*/  NOP ;  /* 0x0000000000007918 */ /* 0x000fc00000000000 */
[----:B------:R-:W-:-:S00]  /*8b90*/  NOP ;  /* 0x0000000000007918 */ /* 0x000fc00000000000 */
[----:B------:R-:W-:-:S00]  /*8ba0*/  NOP ;  /* 0x0000000000007918 */ /* 0x000fc00000000000 */
[----:B------:R-:W-:-:S00]  /*8bb0*/  NOP ;  /* 0x0000000000007918 */ /* 0x000fc00000000000 */
[----:B------:R-:W-:-:S00]  /*8bc0*/  NOP ;  /* 0x0000000000007918 */ /* 0x000fc00000000000 */
[----:B------:R-:W-:-:S00]  /*8bd0*/  NOP ;  /* 0x0000000000007918 */ /* 0x000fc00000000000 */
[----:B------:R-:W-:-:S00]  /*8be0*/  NOP ;  /* 0x0000000000007918 */ /* 0x000fc00000000000 */
[----:B------:R-:W-:-:S00]  /*8bf0*/  NOP ;  /* 0x0000000000007918 */ /* 0x000fc00000000000 */
.L_x_230:


//--------------------- .nv.global.init           --------------------------
	.section	.nv.global.init,"aw",@progbits
.nv.global.init:
	.type		$str$22,@object
	.size		$str$22,($str$23 - $str$22)
$str$22:
        /*0000*/ 	.byte	0x6b, 0x5f, 0x74, 0x69, 0x6c, 0x65, 0x5f, 0x63, 0x6f, 0x75, 0x6e, 0x74, 0x20, 0x3e, 0x3d, 0x20
        /*0010*/ 	.byte	0x31, 0x00
	.type		$str$23,@object
	.size		$str$23,(__unnamed_1 - $str$23)
$str$23:
        /*0012*/ 	.byte	0x2f, 0x74, 0x6d, 0x70, 0x2f, 0x63, 0x75, 0x74, 0x6c, 0x61, 0x73, 0x73, 0x5f, 0x73, 0x77, 0x65
        /*0022*/ 	.byte	0x65, 0x70, 0x5f, 0x73, 0x72, 0x63, 0x2f, 0x69, 0x6e, 0x63, 0x6c, 0x75, 0x64, 0x65, 0x2f, 0x63
        /*0032*/ 	.byte	0x75, 0x74, 0x6c, 0x61, 0x73, 0x73, 0x2f, 0x67, 0x65, 0x6d, 0x6d, 0x2f, 0x63, 0x6f, 0x6c, 0x6c
        /*0042*/ 	.byte	0x65, 0x63, 0x74, 0x69, 0x76, 0x65, 0x2f, 0x73, 0x6d, 0x39, 0x30, 0x5f, 0x6d, 0x6d, 0x61, 0x5f
        /*0052*/ 	.byte	0x74, 0x6d, 0x61, 0x5f, 0x67, 0x6d, 0x6d, 0x61, 0x5f, 0x73, 0x73, 0x5f, 0x77, 0x61, 0x72, 0x70
        /*0062*/ 	.byte	0x73, 0x70, 0x65, 0x63, 0x69, 0x61, 0x6c, 0x69, 0x7a, 0x65, 0x64, 0x2e, 0x68, 0x70, 0x70, 0x00
	.type		__unnamed_1,@object
	.size		__unnamed_1,(.L_0 - __unnamed_1)
__unnamed_1:
        /*0072*/ 	.byte	0x76, 0x6f, 0x69, 0x64, 0x20, 0x63, 0x75, 0x74, 0x6c, 0x61, 0x73, 0x73, 0x3a, 0x3a, 0x67, 0x65
        /* <DEDUP_REMOVED lines=180> */
        /*0bc2*/ 	.byte	0x3a, 0x3a, 0x69, 0x64, 0x65, 0x6e, 0x74, 0x69, 0x74, 0x79, 0x5d, 0x00
.L_0:


//--------------------- .nv.shared._ZN7cutlass13device_kernelINS_4gemm6kernel13GemmUniversalIN4cute5tupleIJiiiiEEENS1_10collective13CollectiveMmaINS1_34MainloopSm90TmaGmmaWarpSpecializedILi18ENS5_IJNS4_1CILi2EEESB_NSA_ILi1EEEEEENS1_32KernelTmaWarpSpecializedPingpongEEENS5_IJNSA_ILi64EEENSA_ILi128EEENSA_ILi32EEEEEENS_6half_tENS5_IJlSC_lEEESK_SL_NS4_8TiledMMAINS4_8MMA_AtomIJNS4_4SM904GMMA26MMA_64x128x16_F32F16F16_SSILNSP_5MajorE0ELSR_0ELNSP_7ScaleInE1ELSS_1EEEEEENS4_6LayoutINS5_IJSC_SC_SC_EEENS5_IJNSA_ILi0EEESX_SX_EEEEENS5_IJNS4_10UnderscoreES10_S10_EEEEENS4_23SM90_TMA_LOAD_MULTICASTENS4_14ComposedLayoutINS4_7SwizzleILi2ELi4ELi3EEENS4_18smem_ptr_flag_bitsILi16EEENSV_INS5_IJNSA_ILi8EEESI_EEENS5_IJSI_SC_EEEEEEEvNS4_8identityES13_S1D_vS1E_EENS_8epilogue10collective6detail29Sm90TmaWarpSpecializedAdapterINS1H_15DefaultEpilogueISK_SL_SL_NS1G_6thread17LinearCombinationISK_Li1EffLNS1L_9ScaleType4KindE0ELNS_15FloatRoundStyleE2ESK_EENS1_15EpilogueDefaultEEEEEvvEEEEvNT_6ParamsE --------------------------
	.section	.nv.shared._ZN7cutlass13device_kernelINS_4gemm6kernel13GemmUniversalIN4cute5tupleIJiiiiEEENS1_10collective13CollectiveMmaINS1_34MainloopSm90TmaGmmaWarpSpecializedILi18ENS5_IJNS4_1CILi2EEESB_NSA_ILi1EEEEEENS1_32KernelTmaWarpSpecializedPingpongEEENS5_IJNSA_ILi64EEENSA_ILi128EEENSA_ILi32EEEEEENS_6half_tENS5_IJlSC_lEEESK_SL_NS4_8TiledMMAINS4_8MMA_AtomIJNS4_4SM904GMMA26MMA_64x128x16_F32F16F16_SSILNSP_5MajorE0ELSR_0ELNSP_7ScaleInE1ELSS_1EEEEEENS4_6LayoutINS5_IJSC_SC_SC_EEENS5_IJNSA_ILi0EEESX_SX_EEEEENS5_IJNS4_10UnderscoreES10_S10_EEEEENS4_23SM90_TMA_LOAD_MULTICASTENS4_14ComposedLayoutINS4_7SwizzleILi2ELi4ELi3EEENS4_18smem_ptr_flag_bitsILi16EEENSV_INS5_IJNSA_ILi8EEESI_EEENS5_IJSI_SC_EEEEEEEvNS4_8identityES13_S1D_vS1E_EENS_8epilogue10collective6detail29Sm90TmaWarpSpecializedAdapterINS1H_15DefaultEpilogueISK_SL_SL_NS1G_6thread17LinearCombinationISK_Li1EffLNS1L_9ScaleType4KindE0ELNS_15FloatRoundStyleE2ESK_EENS1_15EpilogueDefaultEEEEEvvEEEEvNT_6ParamsE,"aw",@nobits
	.sectionflags	@""
	.align	16
	.zero		1024


//--------------------- .nv.shared.reserved.0     --------------------------
	.section	.nv.shared.reserved.0,"aw",@nobits
	.weak		__nv_reservedSMEM_offset_0_alias
	.size		__nv_reservedSMEM_offset_0_alias, 0, 0
	.other		__nv_reservedSMEM_offset_0_alias,@"STO_CUDA_RESERVED_SHARED STV_DEFAULT"
__nv_reservedSMEM_offset_0_alias:
	.zero		0


//--------------------- .nv.global                --------------------------
	.section	.nv.global,"aw",@nobits
.nv.global:
	.type		_ZN40_INTERNAL_f2250d26_4_k_cu_947e187a_261064cute1_E,@object
	.size		_ZN40_INTERNAL_f2250d26_4_k_cu_947e187a_261064cute1_E,(_ZN40_INTERNAL_f2250d26_4_k_cu_947e187a_261064cuda3std3__45__cpo6cbeginE - _ZN40_INTERNAL_f2250d26_4_k_cu_947e187a_261064cute1_E)
_ZN40_INTERNAL_f2250d26_4_k_cu_947e187a_261064cute1_E:
	.zero		1
	.type		_ZN40_INTERNAL_f2250d26_4_k_cu_947e187a_261064cuda3std3__45__cpo6cbeginE,@object
	.size		_ZN40_INTERNAL_f2250d26_4_k_cu_947e187a_261064cuda3std3__45__cpo6cbeginE,(_ZN40_INTERNAL_f2250d26_4_k_cu_947e187a_261064cuda3std3__48in_placeE - _ZN40_INTERNAL_f2250d26_4_k_cu_947e187a_261064cuda3std3__45__cpo6cbeginE)
_ZN40_INTERNAL_f2250d26_4_k_cu_947e187a_261064cuda3std3__45__cpo6cbeginE:
	.zero		1
	.type		_ZN40_INTERNAL_f2250d26_4_k_cu_947e187a_261064cuda3std3__48in_placeE,@object
	.size		_ZN40_INTERNAL_f2250d26_4_k_cu_947e187a_261064cuda3std3__48in_placeE,(_ZN40_INTERNAL_f2250d26_4_k_cu_947e187a_261064cuda3std6ranges3__45__cpo9iter_moveE - _ZN40_INTERNAL_f2250d26_4_k_cu_947e187a_261064cuda3std3__48in_placeE)
_ZN40_INTERNAL_f2250d26_4_k_cu_947e187a_261064cuda3std3__48in_placeE:
	.zero		1
	.type		_ZN40_INTERNAL_f2250d26_4_k_cu_947e187a_261064cuda3std6ranges3__45__cpo9iter_moveE,@object
	.size		_ZN40_INTERNAL_f2250d26_4_k_cu_947e187a_261064cuda3std6ranges3__45__cpo9iter_moveE,(_ZN40_INTERNAL_f2250d26_4_k_cu_947e187a_261064cuda3std3__45__cpo5beginE - _ZN40_INTERNAL_f2250d26_4_k_cu_947e187a_261064cuda3std6ranges3__45__cpo9iter_moveE)
_ZN40_INTERNAL_f2250d26_4_k_cu_947e187a_261064cuda3std6ranges3__45__cpo9iter_moveE:
	.zero		1
	.type		_ZN40_INTERNAL_f2250d26_4_k_cu_947e187a_261064cuda3std3__45__cpo5beginE,@object
	.size		_ZN40_INTERNAL_f2250d26_4_k_cu_947e187a_261064cuda3std3__45__cpo5beginE,(_ZN40_INTERNAL_f2250d26_4_k_cu_947e187a_261064cuda3std3__442_GLOBAL__N__f2250d26_4_k_cu_947e187a_261066ignoreE - _ZN40_INTERNAL_f2250d26_4_k_cu_947e187a_261064cuda3std3__45__cpo5beginE)
_ZN40_INTERNAL_f2250d26_4_k_cu_947e187a_261064cuda3std3__45__cpo5beginE:
	.zero		1
	.type		_ZN40_INTERNAL_f2250d26_4_k_cu_947e187a_261064cuda3std3__442_GLOBAL__N__f2250d26_4_k_cu_947e187a_261066ignoreE,@object
	.size		_ZN40_INTERNAL_f2250d26_4_k_cu_947e187a_261064cuda3std3__442_GLOBAL__N__f2250d26_4_k_cu_947e187a_261066ignoreE,(_ZN40_INTERNAL_f2250d26_4_k_cu_947e187a_261064cute7productE - _ZN40_INTERNAL_f2250d26_4_k_cu_947e187a_261064cuda3std3__442_GLOBAL__N__f2250d26_4_k_cu_947e187a_261066ignoreE)
_ZN40_INTERNAL_f2250d26_4_k_cu_947e187a_261064cuda3std3__442_GLOBAL__N__f2250d26_4_k_cu_947e187a_261066ignoreE:
	.zero		1
	.type		_ZN40_INTERNAL_f2250d26_4_k_cu_947e187a_261064cute7productE,@object
	.size		_ZN40_INTERNAL_f2250d26_4_k_cu_947e187a_261064cute7productE,(_ZN40_INTERNAL_f2250d26_4_k_cu_947e187a_261064cuda3std3__45__cpo3endE - _ZN40_INTERNAL_f2250d26_4_k_cu_947e187a_261064cute7productE)
_ZN40_INTERNAL_f2250d26_4_k_cu_947e187a_261064cute7productE:
	.zero		1
	.type		_ZN40_INTERNAL_f2250d26_4_k_cu_947e187a_261064cuda3std3__45__cpo3endE,@object
	.size		_ZN40_INTERNAL_f2250d26_4_k_cu_947e187a_261064cuda3std3__45__cpo3endE,(_ZN40_INTERNAL_f2250d26_4_k_cu_947e187a_261064cuda3std3__419piecewise_constructE - _ZN40_INTERNAL_f2250d26_4_k_cu_947e187a_261064cuda3std3__45__cpo3endE)
_ZN40_INTERNAL_f2250d26_4_k_cu_947e187a_261064cuda3std3__45__cpo3endE:
	.zero		1
	.type		_ZN40_INTERNAL_f2250d26_4_k_cu_947e187a_261064cuda3std3__419piecewise_constructE,@object
	.size		_ZN40_INTERNAL_f2250d26_4_k_cu_947e187a_261064cuda3std3__419piecewise_constructE,(_ZN40_INTERNAL_f2250d26_4_k_cu_947e187a_261064cuda3std3__45__cpo4cendE - _ZN40_INTERNAL_f2250d26_4_k_cu_947e187a_261064cuda3std3__419piecewise_constructE)
_ZN40_INTERNAL_f2250d26_4_k_cu_947e187a_261064cuda3std3__419piecewise_constructE:
	.zero		1
	.type		_ZN40_INTERNAL_f2250d26_4_k_cu_947e187a_261064cuda3std3__45__cpo4cendE,@object
	.size		_ZN40_INTERNAL_f2250d26_4_k_cu_947e187a_261064cuda3std3__45__cpo4cendE,(_ZN40_INTERNAL_f2250d26_4_k_cu_947e187a_261064cuda3std6ranges3__45__cpo4swapE - _ZN40_INTERNAL_f2250d26_4_k_cu_947e187a_261064cuda3std3__45__cpo4cendE)
_ZN40_INTERNAL_f2250d26_4_k_cu_947e187a_261064cuda3std3__45__cpo4cendE:
	.zero		1
	.type		_ZN40_INTERNAL_f2250d26_4_k_cu_947e187a_261064cuda3std6ranges3__45__cpo4swapE,@object
	.size		_ZN40_INTERNAL_f2250d26_4_k_cu_947e187a_261064cuda3std6ranges3__45__cpo4swapE,(.L_8 - _ZN40_INTERNAL_f2250d26_4_k_cu_947e187a_261064cuda3std6ranges3__45__cpo4swapE)
_ZN40_INTERNAL_f2250d26_4_k_cu_947e187a_261064cuda3std6ranges3__45__cpo4swapE:
	.zero		1
.L_8:


//--------------------- .nv.constant0._ZN7cutlass13device_kernelINS_4gemm6kernel13GemmUniversalIN4cute5tupleIJiiiiEEENS1_10collective13CollectiveMmaINS1_34MainloopSm90TmaGmmaWarpSpecializedILi18ENS5_IJNS4_1CILi2EEESB_NSA_ILi1EEEEEENS1_32KernelTmaWarpSpecializedPingpongEEENS5_IJNSA_ILi64EEENSA_ILi128EEENSA_ILi32EEEEEENS_6half_tENS5_IJlSC_lEEESK_SL_NS4_8TiledMMAINS4_8MMA_AtomIJNS4_4SM904GMMA26MMA_64x128x16_F32F16F16_SSILNSP_5MajorE0ELSR_0ELNSP_7ScaleInE1ELSS_1EEEEEENS4_6LayoutINS5_IJSC_SC_SC_EEENS5_IJNSA_ILi0EEESX_SX_EEEEENS5_IJNS4_10UnderscoreES10_S10_EEEEENS4_23SM90_TMA_LOAD_MULTICASTENS4_14ComposedLayoutINS4_7SwizzleILi2ELi4ELi3EEENS4_18smem_ptr_flag_bitsILi16EEENSV_INS5_IJNSA_ILi8EEESI_EEENS5_IJSI_SC_EEEEEEEvNS4_8identityES13_S1D_vS1E_EENS_8epilogue10collective6detail29Sm90TmaWarpSpecializedAdapterINS1H_15DefaultEpilogueISK_SL_SL_NS1G_6thread17LinearCombinationISK_Li1EffLNS1L_9ScaleType4KindE0ELNS_15FloatRoundStyleE2ESK_EENS1_15EpilogueDefaultEEEEEvvEEEEvNT_6ParamsE --------------------------
	.section	.nv.constant0._ZN7cutlass13device_kernelINS_4gemm6kernel13GemmUniversalIN4cute5tupleIJiiiiEEENS1_10collective13CollectiveMmaINS1_34MainloopSm90TmaGmmaWarpSpecializedILi18ENS5_IJNS4_1CILi2EEESB_NSA_ILi1EEEEEENS1_32KernelTmaWarpSpecializedPingpongEEENS5_IJNSA_ILi64EEENSA_ILi128EEENSA_ILi32EEEEEENS_6half_tENS5_IJlSC_lEEESK_SL_NS4_8TiledMMAINS4_8MMA_AtomIJNS4_4SM904GMMA26MMA_64x128x16_F32F16F16_SSILNSP_5MajorE0ELSR_0ELNSP_7ScaleInE1ELSS_1EEEEEENS4_6LayoutINS5_IJSC_SC_SC_EEENS5_IJNSA_ILi0EEESX_SX_EEEEENS5_IJNS4_10UnderscoreES10_S10_EEEEENS4_23SM90_TMA_LOAD_MULTICASTENS4_14ComposedLayoutINS4_7SwizzleILi2ELi4ELi3EEENS4_18smem_ptr_flag_bitsILi16EEENSV_INS5_IJNSA_ILi8EEESI_EEENS5_IJSI_SC_EEEEEEEvNS4_8identityES13_S1D_vS1E_EENS_8epilogue10collective6detail29Sm90TmaWarpSpecializedAdapterINS1H_15DefaultEpilogueISK_SL_SL_NS1G_6thread17LinearCombinationISK_Li1EffLNS1L_9ScaleType4KindE0ELNS_15FloatRoundStyleE2ESK_EENS1_15EpilogueDefaultEEEEEvvEEEEvNT_6ParamsE,"a",@progbits
	.sectionflags	@""
	.align	4
.nv.constant0._ZN7cutlass13device_kernelINS_4gemm6kernel13GemmUniversalIN4cute5tupleIJiiiiEEENS1_10collective13CollectiveMmaINS1_34MainloopSm90TmaGmmaWarpSpecializedILi18ENS5_IJNS4_1CILi2EEESB_NSA_ILi1EEEEEENS1_32KernelTmaWarpSpecializedPingpongEEENS5_IJNSA_ILi64EEENSA_ILi128EEENSA_ILi32EEEEEENS_6half_tENS5_IJlSC_lEEESK_SL_NS4_8TiledMMAINS4_8MMA_AtomIJNS4_4SM904GMMA26MMA_64x128x16_F32F16F16_SSILNSP_5MajorE0ELSR_0ELNSP_7ScaleInE1ELSS_1EEEEEENS4_6LayoutINS5_IJSC_SC_SC_EEENS5_IJNSA_ILi0EEESX_SX_EEEEENS5_IJNS4_10UnderscoreES10_S10_EEEEENS4_23SM90_TMA_LOAD_MULTICASTENS4_14ComposedLayoutINS4_7SwizzleILi2ELi4ELi3EEENS4_18smem_ptr_flag_bitsILi16EEENSV_INS5_IJNSA_ILi8EEESI_EEENS5_IJSI_SC_EEEEEEEvNS4_8identityES13_S1D_vS1E_EENS_8epilogue10collective6detail29Sm90TmaWarpSpecializedAdapterINS1H_15DefaultEpilogueISK_SL_SL_NS1G_6thread17LinearCombinationISK_Li1EffLNS1L_9ScaleType4KindE0ELNS_15FloatRoundStyleE2ESK_EENS1_15EpilogueDefaultEEEEEvvEEEEvNT_6ParamsE:
	.zero		1664


//--------------------- SYMBOLS --------------------------

	.type		.nv.reservedSmem.offset0,@object
	.size		.nv.reservedSmem.offset0,0x4
	.type		__assertfail,@function
